	.target	sm_100a

	.elftype	@"ET_EXEC"


//--------------------- .note.nv.tkinfo           --------------------------
	.section	.note.nv.tkinfo,"",@"SHT_NOTE"
	.sectionflags	@"SHF_NOTE_NV_TKINFO"
	.tkinfo
        /*0018*/ 	.word	0x00000002
        /*0030*/ 	.string	""
        /*0030*/ 	.string	"ptxas"
        /*0030*/ 	.string	"Cuda compilation tools, release 13.0, V13.0.88"
        /*0030*/ 	.string	"Build cuda_13.0.r13.0/compiler.36424714_0"
        /*0030*/ 	.string	"-arch sm_100a -m 64 "



//--------------------- .note.nv.cuinfo           --------------------------
	.section	.note.nv.cuinfo,"",@"SHT_NOTE"
	.sectionflags	@"SHF_NOTE_NV_CUINFO"
        /*0018*/ 	.short	0x0002
        /*001a*/ 	.short	0x0064
        /*001c*/ 	.short	0x0082
	.zero		2


//--------------------- .nv.info                  --------------------------
	.section	.nv.info,"",@"SHT_CUDA_INFO"
	.align	4


	//----- nvinfo : EIATTR_REGCOUNT
	.align		4
        /*0000*/ 	.byte	0x04, 0x2f
        /*0002*/ 	.short	(.L_19 - .L_18)
	.align		4
.L_18:
        /*0004*/ 	.word	index@(_ZN7cutlass13device_kernelINS_4gemm6kernel13GemmUniversalIN4cute5tupleIJiiiiEEENS1_10collective13CollectiveMmaINS1_35MainloopSm100TmaUmmaWarpSpecializedILi3ELi2ELi4ENS5_IJNS4_1CILi2EEENSA_ILi1EEESC_EEEEENS5_IJNSA_ILi64EEENSA_ILi128EEESG_EEENS_6half_tENS5_IJlSC_lEEESI_SJ_NS4_8TiledMMAINS4_8MMA_AtomIJNS4_20SM100_MMA_F16BF16_SSISI_SI_fLi64ELi128ELNS4_4UMMA5MajorE0ELSO_0ELNSN_7ScaleInE0ELSP_0EEEEEENS4_6LayoutINS5_IJSC_SC_SC_EEENS5_IJNSA_ILi0EEESU_SU_EEEEENS5_IJNS4_10UnderscoreESX_SX_EEEEENS4_13SM90_TMA_LOADENS4_14ComposedLayoutINS4_7SwizzleILi3ELi4ELi3EEENS4_18smem_ptr_flag_bitsILi16EEENSS_INS5_IJNSA_ILi8EEESF_EEENS5_IJSF_SC_EEEEEEEvNS4_8identityENS4_23SM90_TMA_LOAD_MULTICASTES1A_vS1B_EENS_8epilogue10collective18CollectiveEpilogueINS1E_23Sm100TmaWarpSpecializedILi4ELi2ELi16ELb1ELb0EEEJSH_NS5_IJNSS_ISF_SC_EENSS_INSA_ILi32EEESC_EEEEESI_SJ_SI_SJ_NS1E_6fusion15FusionCallbacksIS1I_NS1N_17LinearCombinationISI_fSI_fLNS_15FloatRoundStyleE2EEESH_S1M_JEEENS4_5SM1004TMEM4LOAD26SM100_TMEM_LOAD_16dp256b4xES10_NS11_INS12_ILi2ELi4ELi3EEES15_NSS_INS5_IJS16_S1K_EEENS5_IJS1K_SC_EEEEEEENS4_17SM75_U32x4_LDSM_NENS4_14SM90_TMA_STOREES21_NS4_17SM90_U32x4_STSM_NENS4_39AutoVectorizingCopyWithAssumedAlignmentILi128EEEEEEvvEEEEvNT_6ParamsE)
        /*0008*/ 	.word	0x00000044


	//----- nvinfo : EIATTR_FRAME_SIZE
	.align		4
.L_19:
        /*000c*/ 	.byte	0x04, 0x11
        /*000e*/ 	.short	(.L_21 - .L_20)
	.align		4
.L_20:
        /*0010*/ 	.word	index@($__internal_2_$__cuda_sm10x_tcgen05_guardrail_trap_unallocated_columns_being_dealloced)
        /*0014*/ 	.word	0x00000000


	//----- nvinfo : EIATTR_FRAME_SIZE
	.align		4
.L_21:
        /*0018*/ 	.byte	0x04, 0x11
        /*001a*/ 	.short	(.L_23 - .L_22)
	.align		4
.L_22:
        /*001c*/ 	.word	index@($__internal_1_$__cuda_sm10x_tcgen05_guardrail_trap_phase_invalid_during_alloc)
        /*0020*/ 	.word	0x00000000


	//----- nvinfo : EIATTR_FRAME_SIZE
	.align		4
.L_23:
        /*0024*/ 	.byte	0x04, 0x11
        /*0026*/ 	.short	(.L_25 - .L_24)
	.align		4
.L_24:
        /*0028*/ 	.word	index@($__internal_0_$__cuda_sm10x_tcgen05_guardrail_trap_col_being_dealloced_not_returned_by_alloc)
        /*002c*/ 	.word	0x00000000


	//----- nvinfo : EIATTR_FRAME_SIZE
	.align		4
.L_25:
        /*0030*/ 	.byte	0x04, 0x11
        /*0032*/ 	.short	(.L_27 - .L_26)
	.align		4
.L_26:
        /*0034*/ 	.word	index@(_ZN7cutlass13device_kernelINS_4gemm6kernel13GemmUniversalIN4cute5tupleIJiiiiEEENS1_10collective13CollectiveMmaINS1_35MainloopSm100TmaUmmaWarpSpecializedILi3ELi2ELi4ENS5_IJNS4_1CILi2EEENSA_ILi1EEESC_EEEEENS5_IJNSA_ILi64EEENSA_ILi128EEESG_EEENS_6half_tENS5_IJlSC_lEEESI_SJ_NS4_8TiledMMAINS4_8MMA_AtomIJNS4_20SM100_MMA_F16BF16_SSISI_SI_fLi64ELi128ELNS4_4UMMA5MajorE0ELSO_0ELNSN_7ScaleInE0ELSP_0EEEEEENS4_6LayoutINS5_IJSC_SC_SC_EEENS5_IJNSA_ILi0EEESU_SU_EEEEENS5_IJNS4_10UnderscoreESX_SX_EEEEENS4_13SM90_TMA_LOADENS4_14ComposedLayoutINS4_7SwizzleILi3ELi4ELi3EEENS4_18smem_ptr_flag_bitsILi16EEENSS_INS5_IJNSA_ILi8EEESF_EEENS5_IJSF_SC_EEEEEEEvNS4_8identityENS4_23SM90_TMA_LOAD_MULTICASTES1A_vS1B_EENS_8epilogue10collective18CollectiveEpilogueINS1E_23Sm100TmaWarpSpecializedILi4ELi2ELi16ELb1ELb0EEEJSH_NS5_IJNSS_ISF_SC_EENSS_INSA_ILi32EEESC_EEEEESI_SJ_SI_SJ_NS1E_6fusion15FusionCallbacksIS1I_NS1N_17LinearCombinationISI_fSI_fLNS_15FloatRoundStyleE2EEESH_S1M_JEEENS4_5SM1004TMEM4LOAD26SM100_TMEM_LOAD_16dp256b4xES10_NS11_INS12_ILi2ELi4ELi3EEES15_NSS_INS5_IJS16_S1K_EEENS5_IJS1K_SC_EEEEEEENS4_17SM75_U32x4_LDSM_NENS4_14SM90_TMA_STOREES21_NS4_17SM90_U32x4_STSM_NENS4_39AutoVectorizingCopyWithAssumedAlignmentILi128EEEEEEvvEEEEvNT_6ParamsE)
        /*0038*/ 	.word	0x00000000


	//----- nvinfo : EIATTR_MIN_STACK_SIZE
	.align		4
.L_27:
        /*003c*/ 	.byte	0x04, 0x12
        /*003e*/ 	.short	(.L_29 - .L_28)
	.align		4
.L_28:
        /*0040*/ 	.word	index@(_ZN7cutlass13device_kernelINS_4gemm6kernel13GemmUniversalIN4cute5tupleIJiiiiEEENS1_10collective13CollectiveMmaINS1_35MainloopSm100TmaUmmaWarpSpecializedILi3ELi2ELi4ENS5_IJNS4_1CILi2EEENSA_ILi1EEESC_EEEEENS5_IJNSA_ILi64EEENSA_ILi128EEESG_EEENS_6half_tENS5_IJlSC_lEEESI_SJ_NS4_8TiledMMAINS4_8MMA_AtomIJNS4_20SM100_MMA_F16BF16_SSISI_SI_fLi64ELi128ELNS4_4UMMA5MajorE0ELSO_0ELNSN_7ScaleInE0ELSP_0EEEEEENS4_6LayoutINS5_IJSC_SC_SC_EEENS5_IJNSA_ILi0EEESU_SU_EEEEENS5_IJNS4_10UnderscoreESX_SX_EEEEENS4_13SM90_TMA_LOADENS4_14ComposedLayoutINS4_7SwizzleILi3ELi4ELi3EEENS4_18smem_ptr_flag_bitsILi16EEENSS_INS5_IJNSA_ILi8EEESF_EEENS5_IJSF_SC_EEEEEEEvNS4_8identityENS4_23SM90_TMA_LOAD_MULTICASTES1A_vS1B_EENS_8epilogue10collective18CollectiveEpilogueINS1E_23Sm100TmaWarpSpecializedILi4ELi2ELi16ELb1ELb0EEEJSH_NS5_IJNSS_ISF_SC_EENSS_INSA_ILi32EEESC_EEEEESI_SJ_SI_SJ_NS1E_6fusion15FusionCallbacksIS1I_NS1N_17LinearCombinationISI_fSI_fLNS_15FloatRoundStyleE2EEESH_S1M_JEEENS4_5SM1004TMEM4LOAD26SM100_TMEM_LOAD_16dp256b4xES10_NS11_INS12_ILi2ELi4ELi3EEES15_NSS_INS5_IJS16_S1K_EEENS5_IJS1K_SC_EEEEEEENS4_17SM75_U32x4_LDSM_NENS4_14SM90_TMA_STOREES21_NS4_17SM90_U32x4_STSM_NENS4_39AutoVectorizingCopyWithAssumedAlignmentILi128EEEEEEvvEEEEvNT_6ParamsE)
        /*0044*/ 	.word	0x00000000
.L_29:


//--------------------- .nv.compat                --------------------------
	.section	.nv.compat,"",@"SHT_CUDA_COMPAT_INFO"
	.align	4
        /*0000*/ 	.byte	0x02, 0x09, 0x01, 0x00, 0x02, 0x02, 0x02, 0x00, 0x02, 0x05, 0x05, 0x00, 0x03, 0x07, 0x01, 0x01
        /*0010*/ 	.byte	0x02, 0x03, 0x01, 0x00, 0x02, 0x06, 0x01, 0x00, 0x04, 0x0b, 0x08, 0x00, 0x09, 0x00, 0x00, 0x00
        /*0020*/ 	.byte	0x00, 0x00, 0x00, 0x00


//--------------------- .nv.info._ZN7cutlass13device_kernelINS_4gemm6kernel13GemmUniversalIN4cute5tupleIJiiiiEEENS1_10collective13CollectiveMmaINS1_35MainloopSm100TmaUmmaWarpSpecializedILi3ELi2ELi4ENS5_IJNS4_1CILi2EEENSA_ILi1EEESC_EEEEENS5_IJNSA_ILi64EEENSA_ILi128EEESG_EEENS_6half_tENS5_IJlSC_lEEESI_SJ_NS4_8TiledMMAINS4_8MMA_AtomIJNS4_20SM100_MMA_F16BF16_SSISI_SI_fLi64ELi128ELNS4_4UMMA5MajorE0ELSO_0ELNSN_7ScaleInE0ELSP_0EEEEEENS4_6LayoutINS5_IJSC_SC_SC_EEENS5_IJNSA_ILi0EEESU_SU_EEEEENS5_IJNS4_10UnderscoreESX_SX_EEEEENS4_13SM90_TMA_LOADENS4_14ComposedLayoutINS4_7SwizzleILi3ELi4ELi3EEENS4_18smem_ptr_flag_bitsILi16EEENSS_INS5_IJNSA_ILi8EEESF_EEENS5_IJSF_SC_EEEEEEEvNS4_8identityENS4_23SM90_TMA_LOAD_MULTICASTES1A_vS1B_EENS_8epilogue10collective18CollectiveEpilogueINS1E_23Sm100TmaWarpSpecializedILi4ELi2ELi16ELb1ELb0EEEJSH_NS5_IJNSS_ISF_SC_EENSS_INSA_ILi32EEESC_EEEEESI_SJ_SI_SJ_NS1E_6fusion15FusionCallbacksIS1I_NS1N_17LinearCombinationISI_fSI_fLNS_15FloatRoundStyleE2EEESH_S1M_JEEENS4_5SM1004TMEM4LOAD26SM100_TMEM_LOAD_16dp256b4xES10_NS11_INS12_ILi2ELi4ELi3EEES15_NSS_INS5_IJS16_S1K_EEENS5_IJS1K_SC_EEEEEEENS4_17SM75_U32x4_LDSM_NENS4_14SM90_TMA_STOREES21_NS4_17SM90_U32x4_STSM_NENS4_39AutoVectorizingCopyWithAssumedAlignmentILi128EEEEEEvvEEEEvNT_6ParamsE --------------------------
	.section	.nv.info._ZN7cutlass13device_kernelINS_4gemm6kernel13GemmUniversalIN4cute5tupleIJiiiiEEENS1_10collective13CollectiveMmaINS1_35MainloopSm100TmaUmmaWarpSpecializedILi3ELi2ELi4ENS5_IJNS4_1CILi2EEENSA_ILi1EEESC_EEEEENS5_IJNSA_ILi64EEENSA_ILi128EEESG_EEENS_6half_tENS5_IJlSC_lEEESI_SJ_NS4_8TiledMMAINS4_8MMA_AtomIJNS4_20SM100_MMA_F16BF16_SSISI_SI_fLi64ELi128ELNS4_4UMMA5MajorE0ELSO_0ELNSN_7ScaleInE0ELSP_0EEEEEENS4_6LayoutINS5_IJSC_SC_SC_EEENS5_IJNSA_ILi0EEESU_SU_EEEEENS5_IJNS4_10UnderscoreESX_SX_EEEEENS4_13SM90_TMA_LOADENS4_14ComposedLayoutINS4_7SwizzleILi3ELi4ELi3EEENS4_18smem_ptr_flag_bitsILi16EEENSS_INS5_IJNSA_ILi8EEESF_EEENS5_IJSF_SC_EEEEEEEvNS4_8identityENS4_23SM90_TMA_LOAD_MULTICASTES1A_vS1B_EENS_8epilogue10collective18CollectiveEpilogueINS1E_23Sm100TmaWarpSpecializedILi4ELi2ELi16ELb1ELb0EEEJSH_NS5_IJNSS_ISF_SC_EENSS_INSA_ILi32EEESC_EEEEESI_SJ_SI_SJ_NS1E_6fusion15FusionCallbacksIS1I_NS1N_17LinearCombinationISI_fSI_fLNS_15FloatRoundStyleE2EEESH_S1M_JEEENS4_5SM1004TMEM4LOAD26SM100_TMEM_LOAD_16dp256b4xES10_NS11_INS12_ILi2ELi4ELi3EEES15_NSS_INS5_IJS16_S1K_EEENS5_IJS1K_SC_EEEEEEENS4_17SM75_U32x4_LDSM_NENS4_14SM90_TMA_STOREES21_NS4_17SM90_U32x4_STSM_NENS4_39AutoVectorizingCopyWithAssumedAlignmentILi128EEEEEEvvEEEEvNT_6ParamsE,"",@"SHT_CUDA_INFO"
	.sectionflags	@""
	.align	4


	//----- nvinfo : EIATTR_CUDA_API_VERSION
	.align		4
        /*0000*/ 	.byte	0x04, 0x37
        /*0002*/ 	.short	(.L_31 - .L_30)
.L_30:
        /*0004*/ 	.word	0x00000082


	//----- nvinfo : EIATTR_KPARAM_INFO
	.align		4
.L_31:
        /*0008*/ 	.byte	0x04, 0x17
        /*000a*/ 	.short	(.L_33 - .L_32)
.L_32:
        /*000c*/ 	.word	0x00000000
        /*0010*/ 	.short	0x0000
        /*0012*/ 	.short	0x0000
        /*0014*/ 	.byte	0x00, 0xf0, 0x01, 0x20


	//----- nvinfo : EIATTR_AT_ENTRY_FRAGMENTS
	.align		4
.L_33:
        /*0018*/ 	.byte	0x04, 0x4f
        /*001a*/ 	.short	(.L_35 - .L_34)


	//   ....[0]....
.L_34:
        /*001c*/ 	.word	0x00000006


	//----- nvinfo : EIATTR_RESERVED_SMEM_USED
	.align		4
.L_35:
        /*0020*/ 	.byte	0x01, 0x41
	.zero		2


	//----- nvinfo : EIATTR_SPARSE_MMA_MASK
	.align		4
        /*0024*/ 	.byte	0x03, 0x50
        /*0026*/ 	.short	0x0000


	//----- nvinfo : EIATTR_TCGEN05_1CTA_USED
	.align		4
        /*0028*/ 	.byte	0x01, 0x51
	.zero		2


	//----- nvinfo : EIATTR_MAXREG_COUNT
	.align		4
        /*002c*/ 	.byte	0x03, 0x1b
        /*002e*/ 	.short	0x00ff


	//----- nvinfo : EIATTR_NUM_BARRIERS
	.align		4
        /*0030*/ 	.byte	0x02, 0x4c
        /*0032*/ 	.byte	0x07
	.zero		1


	//----- nvinfo : EIATTR_EXTERNS
	.align		4
        /*0034*/ 	.byte	0x04, 0x0f
        /*0036*/ 	.short	(.L_37 - .L_36)


	//   ....[0]....
	.align		4
.L_36:
        /*0038*/ 	.word	index@(__assertfail)


	//----- nvinfo : EIATTR_MERCURY_ISA_VERSION
	.align		4
.L_37:
        /*003c*/ 	.byte	0x03, 0x5f
        /*003e*/ 	.short	0x0101


	//----- nvinfo : EIATTR_INT_WARP_WIDE_INSTR_OFFSETS
	.align		4
        /*0040*/ 	.byte	0x04, 0x31
        /*0042*/ 	.short	(.L_39 - .L_38)


	//   ....[0]....
.L_38:
        /*0044*/ 	.word	0x00003f40


	//   ....[1]....
        /*0048*/ 	.word	0x00003f70


	//   ....[2]....
        /*004c*/ 	.word	0x00003f90


	//   ....[3]....
        /*0050*/ 	.word	0x00004b60


	//   ....[4]....
        /*0054*/ 	.word	0x00004bc0


	//   ....[5]....
        /*0058*/ 	.word	0x00004cb0


	//   ....[6]....
        /*005c*/ 	.word	0x00004d30


	//   ....[7]....
        /*0060*/ 	.word	0x00004e30


	//   ....[8]....
        /*0064*/ 	.word	0x00004ec0


	//   ....[9]....
        /*0068*/ 	.word	0x00004fc0


	//   ....[10]....
        /*006c*/ 	.word	0x00005070


	//----- nvinfo : EIATTR_COOP_GROUP_MASK_REGIDS
	.align		4
.L_39:
        /*0070*/ 	.byte	0x04, 0x29
        /*0072*/ 	.short	(.L_41 - .L_40)


	//   ....[0]....
.L_40:
        /*0074*/ 	.word	0xffffffff


	//   ....[1]....
        /*0078*/ 	.word	0xffffffff


	//   ....[2]....
        /*007c*/ 	.word	0xffffffff


	//   ....[3]....
        /*0080*/ 	.word	0xffffffff


	//   ....[4]....
        /*0084*/ 	.word	0xffffffff


	//   ....[5]....
        /*0088*/ 	.word	0xffffffff


	//   ....[6]....
        /*008c*/ 	.word	0xffffffff


	//   ....[7]....
        /*0090*/ 	.word	0xffffffff


	//   ....[8]....
        /*0094*/ 	.word	0xffffffff


	//   ....[9]....
        /*0098*/ 	.word	0xffffffff


	//   ....[10]....
        /*009c*/ 	.word	0xffffffff


	//   ....[11]....
        /*00a0*/ 	.word	0xffffffff


	//   ....[12]....
        /*00a4*/ 	.word	0xffffffff


	//   ....[13]....
        /*00a8*/ 	.word	0xffffffff


	//----- nvinfo : EIATTR_COOP_GROUP_INSTR_OFFSETS
	.align		4
.L_41:
        /*00ac*/ 	.byte	0x04, 0x28
        /*00ae*/ 	.short	(.L_43 - .L_42)


	//   ....[0]....
.L_42:
        /*00b0*/ 	.word	0x00000080


	//   ....[1]....
        /*00b4*/ 	.word	0x000004f0


	//   ....[2]....
        /*00b8*/ 	.word	0x00000670


	//   ....[3]....
        /*00bc*/ 	.word	0x00000810


	//   ....[4]....
        /*00c0*/ 	.word	0x00000910


	//   ....[5]....
        /*00c4*/ 	.word	0x00000a80


	//   ....[6]....
        /*00c8*/ 	.word	0x00000c20


	//   ....[7]....
        /*00cc*/ 	.word	0x00000dd0


	//   ....[8]....
        /*00d0*/ 	.word	0x00002150


	//   ....[9]....
        /*00d4*/ 	.word	0x00002f70


	//   ....[10]....
        /*00d8*/ 	.word	0x00003180


	//   ....[11]....
        /*00dc*/ 	.word	0x000031b0


	//   ....[12]....
        /*00e0*/ 	.word	0x00003e20


	//   ....[13]....
        /*00e4*/ 	.word	0x00004050


	//----- nvinfo : EIATTR_VRC_CTA_INIT_COUNT
	.align		4
.L_43:
        /*00e8*/ 	.byte	0x02, 0x4a
        /*00ea*/ 	.byte	0x80
	.zero		1


	//----- nvinfo : EIATTR_SYSCALL_OFFSETS
	.align		4
        /*00ec*/ 	.byte	0x04, 0x46
        /*00ee*/ 	.short	(.L_45 - .L_44)


	//   ....[0]....
.L_44:
        /*00f0*/ 	.word	0x00005d00


	//   ....[1]....
        /*00f4*/ 	.word	0x00005df0


	//   ....[2]....
        /*00f8*/ 	.word	0x000065b0


	//   ....[3]....
        /*00fc*/ 	.word	0x00006e60


	//   ....[4]....
        /*0100*/ 	.word	0x000076f0


	//   ....[5]....
        /*0104*/ 	.word	0x00007f80


	//----- nvinfo : EIATTR_MBARRIER_INSTR_OFFSETS
	.align		4
.L_45:
        /*0108*/ 	.byte	0x04, 0x39
        /*010a*/ 	.short	(.L_47 - .L_46)


	//   ....[0]....
.L_46:
        /*010c*/ 	.word	0x00000600
        /*0110*/ 	.word	0x000000ff
        /*0114*/ 	.word	0x00000000
        /*0118*/ 	.short	0x0100
        /*011a*/ 	.byte	0x04
	.zero		1


	//   ....[1]....
        /*011c*/ 	.word	0x00000610
        /*0120*/ 	.word	0x000000ff
        /*0124*/ 	.word	0x00000018
        /*0128*/ 	.short	0x0100
        /*012a*/ 	.byte	0x04
	.zero		1


	//   ....[2]....
        /*012c*/ 	.word	0x00000620
        /*0130*/ 	.word	0x000000ff
        /*0134*/ 	.word	0x00000008
        /*0138*/ 	.short	0x0100
        /*013a*/ 	.byte	0x04
	.zero		1


	//   ....[3]....
        /*013c*/ 	.word	0x00000630
        /*0140*/ 	.word	0x000000ff
        /*0144*/ 	.word	0x00000020
        /*0148*/ 	.short	0x0100
        /*014a*/ 	.byte	0x04
	.zero		1


	//   ....[4]....
        /*014c*/ 	.word	0x00000640
        /*0150*/ 	.word	0x000000ff
        /*0154*/ 	.word	0x00000010
        /*0158*/ 	.short	0x0100
        /*015a*/ 	.byte	0x04
	.zero		1


	//   ....[5]....
        /*015c*/ 	.word	0x00000650
        /*0160*/ 	.word	0x000000ff
        /*0164*/ 	.word	0x00000028
        /*0168*/ 	.short	0x0100
        /*016a*/ 	.byte	0x04
	.zero		1


	//   ....[6]....
        /*016c*/ 	.word	0x00000780
        /*0170*/ 	.word	0x000000ff
        /*0174*/ 	.word	0x00000030
        /*0178*/ 	.short	0x0100
        /*017a*/ 	.byte	0x04
	.zero		1


	//   ....[7]....
        /*017c*/ 	.word	0x00000790
        /*0180*/ 	.word	0x000000ff
        /*0184*/ 	.word	0x00000050
        /*0188*/ 	.short	0x0100
        /*018a*/ 	.byte	0x04
	.zero		1


	//   ....[8]....
        /*018c*/ 	.word	0x000007a0
        /*0190*/ 	.word	0x000000ff
        /*0194*/ 	.word	0x00000038
        /*0198*/ 	.short	0x0100
        /*019a*/ 	.byte	0x04
	.zero		1


	//   ....[9]....
        /*019c*/ 	.word	0x000007b0
        /*01a0*/ 	.word	0x000000ff
        /*01a4*/ 	.word	0x00000058
        /*01a8*/ 	.short	0x0100
        /*01aa*/ 	.byte	0x04
	.zero		1


	//   ....[10]....
        /*01ac*/ 	.word	0x000007c0
        /*01b0*/ 	.word	0x000000ff
        /*01b4*/ 	.word	0x00000040
        /*01b8*/ 	.short	0x0100
        /*01ba*/ 	.byte	0x04
	.zero		1


	//   ....[11]....
        /*01bc*/ 	.word	0x000007d0
        /*01c0*/ 	.word	0x000000ff
        /*01c4*/ 	.word	0x00000060
        /*01c8*/ 	.short	0x0100
        /*01ca*/ 	.byte	0x04
	.zero		1


	//   ....[12]....
        /*01cc*/ 	.word	0x000007e0
        /*01d0*/ 	.word	0x000000ff
        /*01d4*/ 	.word	0x00000048
        /*01d8*/ 	.short	0x0100
        /*01da*/ 	.byte	0x04
	.zero		1


	//   ....[13]....
        /*01dc*/ 	.word	0x000007f0
        /*01e0*/ 	.word	0x000000ff
        /*01e4*/ 	.word	0x00000068
        /*01e8*/ 	.short	0x0100
        /*01ea*/ 	.byte	0x04
	.zero		1


	//   ....[14]....
        /*01ec*/ 	.word	0x000008e0
        /*01f0*/ 	.word	0x000000ff
        /*01f4*/ 	.word	0x00000070
        /*01f8*/ 	.short	0x0100
        /*01fa*/ 	.byte	0x06
	.zero		1


	//   ....[15]....
        /*01fc*/ 	.word	0x000008f0
        /*0200*/ 	.word	0x000000ff
        /*0204*/ 	.word	0x00000078
        /*0208*/ 	.short	0x0100
        /*020a*/ 	.byte	0x06
	.zero		1


	//   ....[16]....
        /*020c*/ 	.word	0x00000a30
        /*0210*/ 	.word	0x000000ff
        /*0214*/ 	.word	0x00000080
        /*0218*/ 	.short	0x0100
        /*021a*/ 	.byte	0x06
	.zero		1


	//   ....[17]....
        /*021c*/ 	.word	0x00000a40
        /*0220*/ 	.word	0x000000ff
        /*0224*/ 	.word	0x00000090
        /*0228*/ 	.short	0x0100
        /*022a*/ 	.byte	0x06
	.zero		1


	//   ....[18]....
        /*022c*/ 	.word	0x00000a50
        /*0230*/ 	.word	0x000000ff
        /*0234*/ 	.word	0x00000088
        /*0238*/ 	.short	0x0100
        /*023a*/ 	.byte	0x06
	.zero		1


	//   ....[19]....
        /*023c*/ 	.word	0x00000a60
        /*0240*/ 	.word	0x000000ff
        /*0244*/ 	.word	0x00000098
        /*0248*/ 	.short	0x0100
        /*024a*/ 	.byte	0x06
	.zero		1


	//   ....[20]....
        /*024c*/ 	.word	0x00000b90
        /*0250*/ 	.word	0x000000ff
        /*0254*/ 	.word	0x000000a0
        /*0258*/ 	.short	0x0100
        /*025a*/ 	.byte	0x04
	.zero		1


	//   ....[21]....
        /*025c*/ 	.word	0x00000ba0
        /*0260*/ 	.word	0x000000ff
        /*0264*/ 	.word	0x000000c0
        /*0268*/ 	.short	0x0100
        /*026a*/ 	.byte	0x04
	.zero		1


	//   ....[22]....
        /*026c*/ 	.word	0x00000bb0
        /*0270*/ 	.word	0x000000ff
        /*0274*/ 	.word	0x000000a8
        /*0278*/ 	.short	0x0100
        /*027a*/ 	.byte	0x04
	.zero		1


	//   ....[23]....
        /*027c*/ 	.word	0x00000bc0
        /*0280*/ 	.word	0x000000ff
        /*0284*/ 	.word	0x000000c8
        /*0288*/ 	.short	0x0100
        /*028a*/ 	.byte	0x04
	.zero		1


	//   ....[24]....
        /*028c*/ 	.word	0x00000bd0
        /*0290*/ 	.word	0x000000ff
        /*0294*/ 	.word	0x000000b0
        /*0298*/ 	.short	0x0100
        /*029a*/ 	.byte	0x04
	.zero		1


	//   ....[25]....
        /*029c*/ 	.word	0x00000be0
        /*02a0*/ 	.word	0x000000ff
        /*02a4*/ 	.word	0x000000d0
        /*02a8*/ 	.short	0x0100
        /*02aa*/ 	.byte	0x04
	.zero		1


	//   ....[26]....
        /*02ac*/ 	.word	0x00000bf0
        /*02b0*/ 	.word	0x000000ff
        /*02b4*/ 	.word	0x000000b8
        /*02b8*/ 	.short	0x0100
        /*02ba*/ 	.byte	0x04
	.zero		1


	//   ....[27]....
        /*02bc*/ 	.word	0x00000c00
        /*02c0*/ 	.word	0x000000ff
        /*02c4*/ 	.word	0x000000d8
        /*02c8*/ 	.short	0x0100
        /*02ca*/ 	.byte	0x04
	.zero		1


	//   ....[28]....
        /*02cc*/ 	.word	0x00000cf0
        /*02d0*/ 	.word	0x000000ff
        /*02d4*/ 	.word	0x000000e0
        /*02d8*/ 	.short	0x0100
        /*02da*/ 	.byte	0x04
	.zero		1


	//   ....[29]....
        /*02dc*/ 	.word	0x00000d00
        /*02e0*/ 	.word	0x000000ff
        /*02e4*/ 	.word	0x000000f0
        /*02e8*/ 	.short	0x0100
        /*02ea*/ 	.byte	0x04
	.zero		1


	//   ....[30]....
        /*02ec*/ 	.word	0x00000d10
        /*02f0*/ 	.word	0x000000ff
        /*02f4*/ 	.word	0x000000e8
        /*02f8*/ 	.short	0x0100
        /*02fa*/ 	.byte	0x04
	.zero		1


	//   ....[31]....
        /*02fc*/ 	.word	0x00000d20
        /*0300*/ 	.word	0x000000ff
        /*0304*/ 	.word	0x000000f8
        /*0308*/ 	.short	0x0100
        /*030a*/ 	.byte	0x04
	.zero		1


	//   ....[32]....
        /*030c*/ 	.word	0x00001830
        /*0310*/ 	.word	0x00000000
        /*0314*/ 	.word	0x000000f0
        /*0318*/ 	.short	0x010a
        /*031a*/ 	.byte	0xff
	.zero		1


	//   ....[33]....
        /*031c*/ 	.word	0x00001860
        /*0320*/ 	.word	0x00000000
        /*0324*/ 	.word	0x000000e0
        /*0328*/ 	.short	0x0101
        /*032a*/ 	.byte	0xff
	.zero		1


	//   ....[34]....
        /*032c*/ 	.word	0x00001930
        /*0330*/ 	.word	0x000000ff
        /*0334*/ 	.word	0x00000018
        /*0338*/ 	.short	0x010a
        /*033a*/ 	.byte	0x04
	.zero		1


	//   ....[35]....
        /*033c*/ 	.word	0x000019b0
        /*0340*/ 	.word	0x000000ff
        /*0344*/ 	.word	0x00000018
        /*0348*/ 	.short	0x010a
        /*034a*/ 	.byte	0x21
	.zero		1


	//   ....[36]....
        /*034c*/ 	.word	0x00001ba0
        /*0350*/ 	.word	0x000000ff
        /*0354*/ 	.word	0x00000018
        /*0358*/ 	.short	0x010a
        /*035a*/ 	.byte	0x05
	.zero		1


	//   ....[37]....
        /*035c*/ 	.word	0x00001d40
        /*0360*/ 	.word	0x000000ff
        /*0364*/ 	.word	0x00000078
        /*0368*/ 	.short	0x0101
        /*036a*/ 	.byte	0x0d
	.zero		1


	//   ....[38]....
        /*036c*/ 	.word	0x00001d60
        /*0370*/ 	.word	0x000000ff
        /*0374*/ 	.word	0x00000018
        /*0378*/ 	.short	0x010a
        /*037a*/ 	.byte	0x04
	.zero		1


	//   ....[39]....
        /*037c*/ 	.word	0x00001de0
        /*0380*/ 	.word	0x000000ff
        /*0384*/ 	.word	0x00000018
        /*0388*/ 	.short	0x010a
        /*038a*/ 	.byte	0x21
	.zero		1


	//   ....[40]....
        /*038c*/ 	.word	0x00001f70
        /*0390*/ 	.word	0x000000ff
        /*0394*/ 	.word	0x00000018
        /*0398*/ 	.short	0x010a
        /*039a*/ 	.byte	0x05
	.zero		1


	//   ....[41]....
        /*039c*/ 	.word	0x00002180
        /*03a0*/ 	.word	0x00000003
        /*03a4*/ 	.word	0x00000080
        /*03a8*/ 	.short	0x010a
        /*03aa*/ 	.byte	0xff
	.zero		1


	//   ....[42]....
        /*03ac*/ 	.word	0x000022d0
        /*03b0*/ 	.word	0x00000000
        /*03b4*/ 	.word	0x00000000
        /*03b8*/ 	.short	0x0101
        /*03ba*/ 	.byte	0xff
	.zero		1


	//   ....[43]....
        /*03bc*/ 	.word	0x00002880
        /*03c0*/ 	.word	0x000000ff
        /*03c4*/ 	.word	0x00000000
        /*03c8*/ 	.short	0x010a
        /*03ca*/ 	.byte	0x04
	.zero		1


	//   ....[44]....
        /*03cc*/ 	.word	0x00002910
        /*03d0*/ 	.word	0x000000ff
        /*03d4*/ 	.word	0x00000000
        /*03d8*/ 	.short	0x010a
        /*03da*/ 	.byte	0x05
	.zero		1


	//   ....[45]....
        /*03dc*/ 	.word	0x000029b0
        /*03e0*/ 	.word	0x00000000
        /*03e4*/ 	.word	0x00000000
        /*03e8*/ 	.short	0x010a
        /*03ea*/ 	.byte	0xff
	.zero		1


	//   ....[46]....
        /*03ec*/ 	.word	0x00002ad0
        /*03f0*/ 	.word	0x00000002
        /*03f4*/ 	.word	0x000000e0
        /*03f8*/ 	.short	0x010a
        /*03fa*/ 	.byte	0xff
	.zero		1


	//   ....[47]....
        /*03fc*/ 	.word	0x00002b40
        /*0400*/ 	.word	0x00000002
        /*0404*/ 	.word	0x00000000
        /*0408*/ 	.short	0x0101
        /*040a*/ 	.byte	0xff
	.zero		1


	//   ....[48]....
        /*040c*/ 	.word	0x00002b60
        /*0410*/ 	.word	0x000000ff
        /*0414*/ 	.word	0x00000090
        /*0418*/ 	.short	0x010a
        /*041a*/ 	.byte	0x04
	.zero		1


	//   ....[49]....
        /*041c*/ 	.word	0x00002c80
        /*0420*/ 	.word	0x00000002
        /*0424*/ 	.word	0x00000080
        /*0428*/ 	.short	0x010a
        /*042a*/ 	.byte	0xff
	.zero		1


	//   ....[50]....
        /*042c*/ 	.word	0x00002d80
        /*0430*/ 	.word	0x00000002
        /*0434*/ 	.word	0x00000000
        /*0438*/ 	.short	0x0101
        /*043a*/ 	.byte	0xff
	.zero		1


	//   ....[51]....
        /*043c*/ 	.word	0x00002e10
        /*0440*/ 	.word	0x000000ff
        /*0444*/ 	.word	0x00000090
        /*0448*/ 	.short	0x0106
        /*044a*/ 	.byte	0x04
	.zero		1


	//   ....[52]....
        /*044c*/ 	.word	0x00002e30
        /*0450*/ 	.word	0x000000ff
        /*0454*/ 	.word	0x00000090
        /*0458*/ 	.short	0x010a
        /*045a*/ 	.byte	0x04
	.zero		1


	//   ....[53]....
        /*045c*/ 	.word	0x00002ec0
        /*0460*/ 	.word	0x000000ff
        /*0464*/ 	.word	0x00000090
        /*0468*/ 	.short	0x0106
        /*046a*/ 	.byte	0x07
	.zero		1


	//   ....[54]....
        /*046c*/ 	.word	0x00002f00
        /*0470*/ 	.word	0x00000000
        /*0474*/ 	.word	0x00000090
        /*0478*/ 	.short	0x010a
        /*047a*/ 	.byte	0xff
	.zero		1


	//   ....[55]....
        /*047c*/ 	.word	0x000034d0
        /*0480*/ 	.word	0x00000000
        /*0484*/ 	.word	0x00000080
        /*0488*/ 	.short	0x010a
        /*048a*/ 	.byte	0xff
	.zero		1


	//   ....[56]....
        /*048c*/ 	.word	0x000035d0
        /*0490*/ 	.word	0x00000003
        /*0494*/ 	.word	0x00000000
        /*0498*/ 	.short	0x0101
        /*049a*/ 	.byte	0xff
	.zero		1


	//   ....[57]....
        /*049c*/ 	.word	0x000035e0
        /*04a0*/ 	.word	0x000000ff
        /*04a4*/ 	.word	0x00000000
        /*04a8*/ 	.short	0x010a
        /*04aa*/ 	.byte	0x04
	.zero		1


	//   ....[58]....
        /*04ac*/ 	.word	0x00003660
        /*04b0*/ 	.word	0x000000ff
        /*04b4*/ 	.word	0x000000c0
        /*04b8*/ 	.short	0x010a
        /*04ba*/ 	.byte	0x2e
	.zero		1


	//   ....[59]....
        /*04bc*/ 	.word	0x00003740
        /*04c0*/ 	.word	0x000000ff
        /*04c4*/ 	.word	0x00000000
        /*04c8*/ 	.short	0x010a
        /*04ca*/ 	.byte	0x07
	.zero		1


	//   ....[60]....
        /*04cc*/ 	.word	0x00003880
        /*04d0*/ 	.word	0x000000ff
        /*04d4*/ 	.word	0x00000000
        /*04d8*/ 	.short	0x010a
        /*04da*/ 	.byte	0x04
	.zero		1


	//   ....[61]....
        /*04dc*/ 	.word	0x00003c50
        /*04e0*/ 	.word	0x000000ff
        /*04e4*/ 	.word	0x00000000
        /*04e8*/ 	.short	0x010a
        /*04ea*/ 	.byte	0x04
	.zero		1


	//   ....[62]....
        /*04ec*/ 	.word	0x00003ce0
        /*04f0*/ 	.word	0x000000ff
        /*04f4*/ 	.word	0x00000000
        /*04f8*/ 	.short	0x010a
        /*04fa*/ 	.byte	0x05
	.zero		1


	//   ....[63]....
        /*04fc*/ 	.word	0x00003d70
        /*0500*/ 	.word	0x000000ff
        /*0504*/ 	.word	0x00000000
        /*0508*/ 	.short	0x010a
        /*050a*/ 	.byte	0x05
	.zero		1


	//   ....[64]....
        /*050c*/ 	.word	0x00003e00
        /*0510*/ 	.word	0x000000ff
        /*0514*/ 	.word	0x00000000
        /*0518*/ 	.short	0x010a
        /*051a*/ 	.byte	0x04
	.zero		1


	//   ....[65]....
        /*051c*/ 	.word	0x00004320
        /*0520*/ 	.word	0x00000008
        /*0524*/ 	.word	0x00000080
        /*0528*/ 	.short	0x010a
        /*052a*/ 	.byte	0xff
	.zero		1


	//   ....[66]....
        /*052c*/ 	.word	0x00004490
        /*0530*/ 	.word	0x00000000
        /*0534*/ 	.word	0x00000000
        /*0538*/ 	.short	0x0101
        /*053a*/ 	.byte	0xff
	.zero		1


	//   ....[67]....
        /*053c*/ 	.word	0x00004970
        /*0540*/ 	.word	0x000000ff
        /*0544*/ 	.word	0x00000078
        /*0548*/ 	.short	0x010a
        /*054a*/ 	.byte	0x15
	.zero		1


	//   ....[68]....
        /*054c*/ 	.word	0x00004b00
        /*0550*/ 	.word	0x000000ff
        /*0554*/ 	.word	0x00000050
        /*0558*/ 	.short	0x010a
        /*055a*/ 	.byte	0x15
	.zero		1


	//   ....[69]....
        /*055c*/ 	.word	0x00004c50
        /*0560*/ 	.word	0x000000ff
        /*0564*/ 	.word	0x00000030
        /*0568*/ 	.short	0x010b
        /*056a*/ 	.byte	0x15
	.zero		1


	//   ....[70]....
        /*056c*/ 	.word	0x00004c70
        /*0570*/ 	.word	0x000000ff
        /*0574*/ 	.word	0x00000000
        /*0578*/ 	.short	0x0101
        /*057a*/ 	.byte	0x04
	.zero		1


	//   ....[71]....
        /*057c*/ 	.word	0x00004c80
        /*0580*/ 	.word	0x000000ff
        /*0584*/ 	.word	0x00000058
        /*0588*/ 	.short	0x010a
        /*058a*/ 	.byte	0x15
	.zero		1


	//   ....[72]....
        /*058c*/ 	.word	0x00004dd0
        /*0590*/ 	.word	0x000000ff
        /*0594*/ 	.word	0x00000038
        /*0598*/ 	.short	0x010b
        /*059a*/ 	.byte	0x15
	.zero		1


	//   ....[73]....
        /*059c*/ 	.word	0x00004df0
        /*05a0*/ 	.word	0x000000ff
        /*05a4*/ 	.word	0x00000000
        /*05a8*/ 	.short	0x0101
        /*05aa*/ 	.byte	0x04
	.zero		1


	//   ....[74]....
        /*05ac*/ 	.word	0x00004e00
        /*05b0*/ 	.word	0x000000ff
        /*05b4*/ 	.word	0x00000060
        /*05b8*/ 	.short	0x010a
        /*05ba*/ 	.byte	0x15
	.zero		1


	//   ....[75]....
        /*05bc*/ 	.word	0x00004f60
        /*05c0*/ 	.word	0x000000ff
        /*05c4*/ 	.word	0x00000040
        /*05c8*/ 	.short	0x010b
        /*05ca*/ 	.byte	0x15
	.zero		1


	//   ....[76]....
        /*05cc*/ 	.word	0x00004f80
        /*05d0*/ 	.word	0x000000ff
        /*05d4*/ 	.word	0x00000000
        /*05d8*/ 	.short	0x0101
        /*05da*/ 	.byte	0x04
	.zero		1


	//   ....[77]....
        /*05dc*/ 	.word	0x00004f90
        /*05e0*/ 	.word	0x000000ff
        /*05e4*/ 	.word	0x00000068
        /*05e8*/ 	.short	0x010a
        /*05ea*/ 	.byte	0x15
	.zero		1


	//   ....[78]....
        /*05ec*/ 	.word	0x00005180
        /*05f0*/ 	.word	0x000000ff
        /*05f4*/ 	.word	0x00000048
        /*05f8*/ 	.short	0x010b
        /*05fa*/ 	.byte	0x15
	.zero		1


	//   ....[79]....
        /*05fc*/ 	.word	0x00005190
        /*0600*/ 	.word	0x000000ff
        /*0604*/ 	.word	0x00000000
        /*0608*/ 	.short	0x0101
        /*060a*/ 	.byte	0x28
	.zero		1


	//   ....[80]....
        /*060c*/ 	.word	0x000051c0
        /*0610*/ 	.word	0x000000ff
        /*0614*/ 	.word	0x00000050
        /*0618*/ 	.short	0x010a
        /*061a*/ 	.byte	0x15
	.zero		1


	//   ....[81]....
        /*061c*/ 	.word	0x000051e0
        /*0620*/ 	.word	0x000000ff
        /*0624*/ 	.word	0x00000058
        /*0628*/ 	.short	0x010a
        /*062a*/ 	.byte	0x15
	.zero		1


	//   ....[82]....
        /*062c*/ 	.word	0x00005200
        /*0630*/ 	.word	0x000000ff
        /*0634*/ 	.word	0x00000060
        /*0638*/ 	.short	0x010a
        /*063a*/ 	.byte	0x15
	.zero		1


	//   ....[83]....
        /*063c*/ 	.word	0x00005240
        /*0640*/ 	.word	0x00000000
        /*0644*/ 	.word	0x00000068
        /*0648*/ 	.short	0x010a
        /*064a*/ 	.byte	0xff
	.zero		1


	//   ....[84]....
        /*064c*/ 	.word	0x00005590
        /*0650*/ 	.word	0x00000003
        /*0654*/ 	.word	0x00000080
        /*0658*/ 	.short	0x010a
        /*065a*/ 	.byte	0xff
	.zero		1


	//   ....[85]....
        /*065c*/ 	.word	0x00005710
        /*0660*/ 	.word	0x00000000
        /*0664*/ 	.word	0x00000000
        /*0668*/ 	.short	0x0101
        /*066a*/ 	.byte	0xff
	.zero		1


	//   ....[86]....
        /*066c*/ 	.word	0x00006260
        /*0670*/ 	.word	0x000000ff
        /*0674*/ 	.word	0x00000030
        /*0678*/ 	.short	0x010a
        /*067a*/ 	.byte	0x2c
	.zero		1


	//   ....[87]....
        /*067c*/ 	.word	0x000062a0
        /*0680*/ 	.word	0x0000001a
        /*0684*/ 	.word	0x000000a0
        /*0688*/ 	.short	0x010a
        /*068a*/ 	.byte	0xff
	.zero		1


	//   ....[88]....
        /*068c*/ 	.word	0x000063b0
        /*0690*/ 	.word	0x000000ff
        /*0694*/ 	.word	0x00000030
        /*0698*/ 	.short	0x010a
        /*069a*/ 	.byte	0x2c
	.zero		1


	//   ....[89]....
        /*069c*/ 	.word	0x00006490
        /*06a0*/ 	.word	0x0000001a
        /*06a4*/ 	.word	0x000000a0
        /*06a8*/ 	.short	0x010a
        /*06aa*/ 	.byte	0xff
	.zero		1


	//   ....[90]....
        /*06ac*/ 	.word	0x00006bc0
        /*06b0*/ 	.word	0x00000000
        /*06b4*/ 	.word	0x00000000
        /*06b8*/ 	.short	0x0101
        /*06ba*/ 	.byte	0xff
	.zero		1


	//   ....[91]....
        /*06bc*/ 	.word	0x00006bd0
        /*06c0*/ 	.word	0x00000002
        /*06c4*/ 	.word	0x00000030
        /*06c8*/ 	.short	0x010a
        /*06ca*/ 	.byte	0xff
	.zero		1


	//   ....[92]....
        /*06cc*/ 	.word	0x00006c90
        /*06d0*/ 	.word	0x00000002
        /*06d4*/ 	.word	0x00000030
        /*06d8*/ 	.short	0x010a
        /*06da*/ 	.byte	0xff
	.zero		1


	//   ....[93]....
        /*06dc*/ 	.word	0x00007450
        /*06e0*/ 	.word	0x00000000
        /*06e4*/ 	.word	0x00000000
        /*06e8*/ 	.short	0x0101
        /*06ea*/ 	.byte	0xff
	.zero		1


	//   ....[94]....
        /*06ec*/ 	.word	0x00007470
        /*06f0*/ 	.word	0x00000002
        /*06f4*/ 	.word	0x00000030
        /*06f8*/ 	.short	0x010a
        /*06fa*/ 	.byte	0xff
	.zero		1


	//   ....[95]....
        /*06fc*/ 	.word	0x00007520
        /*0700*/ 	.word	0x00000002
        /*0704*/ 	.word	0x00000030
        /*0708*/ 	.short	0x010a
        /*070a*/ 	.byte	0xff
	.zero		1


	//   ....[96]....
        /*070c*/ 	.word	0x00007ce0
        /*0710*/ 	.word	0x00000000
        /*0714*/ 	.word	0x00000000
        /*0718*/ 	.short	0x0101
        /*071a*/ 	.byte	0xff
	.zero		1


	//   ....[97]....
        /*071c*/ 	.word	0x00007d00
        /*0720*/ 	.word	0x00000003
        /*0724*/ 	.word	0x00000030
        /*0728*/ 	.short	0x010a
        /*072a*/ 	.byte	0xff
	.zero		1


	//   ....[98]....
        /*072c*/ 	.word	0x00007db0
        /*0730*/ 	.word	0x00000003
        /*0734*/ 	.word	0x00000030
        /*0738*/ 	.short	0x010a
        /*073a*/ 	.byte	0xff
	.zero		1


	//   ....[99]....
        /*073c*/ 	.word	0x00008150
        /*0740*/ 	.word	0x000000ff
        /*0744*/ 	.word	0x00000000
        /*0748*/ 	.short	0x0101
        /*074a*/ 	.byte	0x04
	.zero		1


	//   ....[100]....
        /*074c*/ 	.word	0x000085d0
        /*0750*/ 	.word	0x00000000
        /*0754*/ 	.word	0x00000000
        /*0758*/ 	.short	0x0101
        /*075a*/ 	.byte	0xff
	.zero		1


	//   ....[101]....
        /*075c*/ 	.word	0x00008860
        /*0760*/ 	.word	0x000000ff
        /*0764*/ 	.word	0x00000000
        /*0768*/ 	.short	0x0101
        /*076a*/ 	.byte	0x04
	.zero		1


	//   ....[102]....
        /*076c*/ 	.word	0x00008880
        /*0770*/ 	.word	0x00000000
        /*0774*/ 	.word	0x000000f0
        /*0778*/ 	.short	0x010a
        /*077a*/ 	.byte	0xff
	.zero		1


	//   ....[103]....
        /*077c*/ 	.word	0x000088e0
        /*0780*/ 	.word	0x00000000
        /*0784*/ 	.word	0x00000018
        /*0788*/ 	.short	0x010a
        /*078a*/ 	.byte	0xff
	.zero		1


	//   ....[104]....
        /*078c*/ 	.word	0x00008940
        /*0790*/ 	.word	0x00000000
        /*0794*/ 	.word	0x00000018
        /*0798*/ 	.short	0x010a
        /*079a*/ 	.byte	0xff
	.zero		1


	//   ....[105]....
        /*079c*/ 	.word	0x00008990
        /*07a0*/ 	.word	0x00000003
        /*07a4*/ 	.word	0x00000080
        /*07a8*/ 	.short	0x010a
        /*07aa*/ 	.byte	0xff
	.zero		1


	//   ....[106]....
        /*07ac*/ 	.word	0x000089f0
        /*07b0*/ 	.word	0x00000000
        /*07b4*/ 	.word	0x00000000
        /*07b8*/ 	.short	0x010a
        /*07ba*/ 	.byte	0xff
	.zero		1


	//   ....[107]....
        /*07bc*/ 	.word	0x00008a50
        /*07c0*/ 	.word	0x00000000
        /*07c4*/ 	.word	0x00000000
        /*07c8*/ 	.short	0x010a
        /*07ca*/ 	.byte	0xff
	.zero		1


	//   ....[108]....
        /*07cc*/ 	.word	0x00008aa0
        /*07d0*/ 	.word	0x00000002
        /*07d4*/ 	.word	0x000000e0
        /*07d8*/ 	.short	0x010a
        /*07da*/ 	.byte	0xff
	.zero		1


	//   ....[109]....
        /*07dc*/ 	.word	0x00008b00
        /*07e0*/ 	.word	0x00000002
        /*07e4*/ 	.word	0x00000090
        /*07e8*/ 	.short	0x010a
        /*07ea*/ 	.byte	0xff
	.zero		1


	//   ....[110]....
        /*07ec*/ 	.word	0x00008b50
        /*07f0*/ 	.word	0x00000002
        /*07f4*/ 	.word	0x00000080
        /*07f8*/ 	.short	0x010a
        /*07fa*/ 	.byte	0xff
	.zero		1


	//   ....[111]....
        /*07fc*/ 	.word	0x00008bb0
        /*0800*/ 	.word	0x00000000
        /*0804*/ 	.word	0x00000090
        /*0808*/ 	.short	0x010a
        /*080a*/ 	.byte	0xff
	.zero		1


	//   ....[112]....
        /*080c*/ 	.word	0x00008c00
        /*0810*/ 	.word	0x00000000
        /*0814*/ 	.word	0x00000080
        /*0818*/ 	.short	0x010a
        /*081a*/ 	.byte	0xff
	.zero		1


	//   ....[113]....
        /*081c*/ 	.word	0x00008c60
        /*0820*/ 	.word	0x00000002
        /*0824*/ 	.word	0x000000c0
        /*0828*/ 	.short	0x010a
        /*082a*/ 	.byte	0xff
	.zero		1


	//   ....[114]....
        /*082c*/ 	.word	0x00008cc0
        /*0830*/ 	.word	0x00000000
        /*0834*/ 	.word	0x00000000
        /*0838*/ 	.short	0x010a
        /*083a*/ 	.byte	0xff
	.zero		1


	//   ....[115]....
        /*083c*/ 	.word	0x00008d20
        /*0840*/ 	.word	0x00000000
        /*0844*/ 	.word	0x00000000
        /*0848*/ 	.short	0x010a
        /*084a*/ 	.byte	0xff
	.zero		1


	//   ....[116]....
        /*084c*/ 	.word	0x00008d80
        /*0850*/ 	.word	0x00000000
        /*0854*/ 	.word	0x00000000
        /*0858*/ 	.short	0x010a
        /*085a*/ 	.byte	0xff
	.zero		1


	//   ....[117]....
        /*085c*/ 	.word	0x00008de0
        /*0860*/ 	.word	0x00000000
        /*0864*/ 	.word	0x00000000
        /*0868*/ 	.short	0x010a
        /*086a*/ 	.byte	0xff
	.zero		1


	//   ....[118]....
        /*086c*/ 	.word	0x00008e40
        /*0870*/ 	.word	0x00000000
        /*0874*/ 	.word	0x00000000
        /*0878*/ 	.short	0x010a
        /*087a*/ 	.byte	0xff
	.zero		1


	//   ....[119]....
        /*087c*/ 	.word	0x00008e90
        /*0880*/ 	.word	0x00000008
        /*0884*/ 	.word	0x00000080
        /*0888*/ 	.short	0x010a
        /*088a*/ 	.byte	0xff
	.zero		1


	//   ....[120]....
        /*088c*/ 	.word	0x00008ef0
        /*0890*/ 	.word	0x00000000
        /*0894*/ 	.word	0x00000078
        /*0898*/ 	.short	0x010a
        /*089a*/ 	.byte	0xff
	.zero		1


	//   ....[121]....
        /*089c*/ 	.word	0x00008f50
        /*08a0*/ 	.word	0x00000000
        /*08a4*/ 	.word	0x00000050
        /*08a8*/ 	.short	0x010a
        /*08aa*/ 	.byte	0xff
	.zero		1


	//   ....[122]....
        /*08ac*/ 	.word	0x00008fb0
        /*08b0*/ 	.word	0x00000000
        /*08b4*/ 	.word	0x00000058
        /*08b8*/ 	.short	0x010a
        /*08ba*/ 	.byte	0xff
	.zero		1


	//   ....[123]....
        /*08bc*/ 	.word	0x00009010
        /*08c0*/ 	.word	0x00000000
        /*08c4*/ 	.word	0x00000060
        /*08c8*/ 	.short	0x010a
        /*08ca*/ 	.byte	0xff
	.zero		1


	//   ....[124]....
        /*08cc*/ 	.word	0x00009070
        /*08d0*/ 	.word	0x00000000
        /*08d4*/ 	.word	0x00000068
        /*08d8*/ 	.short	0x010a
        /*08da*/ 	.byte	0xff
	.zero		1


	//   ....[125]....
        /*08dc*/ 	.word	0x000090d0
        /*08e0*/ 	.word	0x00000000
        /*08e4*/ 	.word	0x00000050
        /*08e8*/ 	.short	0x010a
        /*08ea*/ 	.byte	0xff
	.zero		1


	//   ....[126]....
        /*08ec*/ 	.word	0x00009130
        /*08f0*/ 	.word	0x00000000
        /*08f4*/ 	.word	0x00000058
        /*08f8*/ 	.short	0x010a
        /*08fa*/ 	.byte	0xff
	.zero		1


	//   ....[127]....
        /*08fc*/ 	.word	0x00009190
        /*0900*/ 	.word	0x00000000
        /*0904*/ 	.word	0x00000060
        /*0908*/ 	.short	0x010a
        /*090a*/ 	.byte	0xff
	.zero		1


	//   ....[128]....
        /*090c*/ 	.word	0x000091e0
        /*0910*/ 	.word	0x00000003
        /*0914*/ 	.word	0x00000080
        /*0918*/ 	.short	0x010a
        /*091a*/ 	.byte	0xff
	.zero		1


	//   ....[129]....
        /*091c*/ 	.word	0x00009240
        /*0920*/ 	.word	0x00000000
        /*0924*/ 	.word	0x00000030
        /*0928*/ 	.short	0x010a
        /*092a*/ 	.byte	0xff
	.zero		1


	//   ....[130]....
        /*092c*/ 	.word	0x00009290
        /*0930*/ 	.word	0x0000001a
        /*0934*/ 	.word	0x000000a0
        /*0938*/ 	.short	0x010a
        /*093a*/ 	.byte	0xff
	.zero		1


	//   ....[131]....
        /*093c*/ 	.word	0x000092e0
        /*0940*/ 	.word	0x00000002
        /*0944*/ 	.word	0x00000030
        /*0948*/ 	.short	0x010a
        /*094a*/ 	.byte	0xff
	.zero		1


	//   ....[132]....
        /*094c*/ 	.word	0x00009330
        /*0950*/ 	.word	0x00000002
        /*0954*/ 	.word	0x00000030
        /*0958*/ 	.short	0x010a
        /*095a*/ 	.byte	0xff
	.zero		1


	//   ....[133]....
        /*095c*/ 	.word	0x00009380
        /*0960*/ 	.word	0x00000003
        /*0964*/ 	.word	0x00000030
        /*0968*/ 	.short	0x010a
        /*096a*/ 	.byte	0xff
	.zero		1


	//----- nvinfo : EIATTR_NUM_MBARRIERS
	.align		4
.L_47:
        /*096c*/ 	.byte	0x03, 0x38
        /*096e*/ 	.short	0x0020


	//----- nvinfo : EIATTR_EXIT_INSTR_OFFSETS
	.align		4
        /*0970*/ 	.byte	0x04, 0x1c
        /*0972*/ 	.short	(.L_49 - .L_48)


	//   ....[0]....
.L_48:
        /*0974*/ 	.word	0x000029e0


	//   ....[1]....
        /*0978*/ 	.word	0x00002ed0


	//   ....[2]....
        /*097c*/ 	.word	0x00002f30


	//   ....[3]....
        /*0980*/ 	.word	0x00004060


	//   ....[4]....
        /*0984*/ 	.word	0x00005270


	//   ....[5]....
        /*0988*/ 	.word	0x000052b0


	//   ....[6]....
        /*098c*/ 	.word	0x00008750


	//   ....[7]....
        /*0990*/ 	.word	0x000087d0


	//   ....[8]....
        /*0994*/ 	.word	0x00008800


	//   ....[9]....
        /*0998*/ 	.word	0x00008870


	//----- nvinfo : EIATTR_MAX_THREADS
	.align		4
.L_49:
        /*099c*/ 	.byte	0x04, 0x05
        /*099e*/ 	.short	(.L_51 - .L_50)
.L_50:
        /*09a0*/ 	.word	0x00000100
        /*09a4*/ 	.word	0x00000001
        /*09a8*/ 	.word	0x00000001


	//----- nvinfo : EIATTR_CRS_STACK_SIZE
	.align		4
.L_51:
        /*09ac*/ 	.byte	0x04, 0x1e
        /*09ae*/ 	.short	(.L_53 - .L_52)
.L_52:
        /*09b0*/ 	.word	0x00000000


	//----- nvinfo : EIATTR_CBANK_PARAM_SIZE
	.align		4
.L_53:
        /*09b4*/ 	.byte	0x03, 0x19
        /*09b6*/ 	.short	0x0800


	//----- nvinfo : EIATTR_PARAM_CBANK
	.align		4
        /*09b8*/ 	.byte	0x04, 0x0a
        /*09ba*/ 	.short	(.L_55 - .L_54)
	.align		4
.L_54:
        /*09bc*/ 	.word	index@(.nv.constant0._ZN7cutlass13device_kernelINS_4gemm6kernel13GemmUniversalIN4cute5tupleIJiiiiEEENS1_10collective13CollectiveMmaINS1_35MainloopSm100TmaUmmaWarpSpecializedILi3ELi2ELi4ENS5_IJNS4_1CILi2EEENSA_ILi1EEESC_EEEEENS5_IJNSA_ILi64EEENSA_ILi128EEESG_EEENS_6half_tENS5_IJlSC_lEEESI_SJ_NS4_8TiledMMAINS4_8MMA_AtomIJNS4_20SM100_MMA_F16BF16_SSISI_SI_fLi64ELi128ELNS4_4UMMA5MajorE0ELSO_0ELNSN_7ScaleInE0ELSP_0EEEEEENS4_6LayoutINS5_IJSC_SC_SC_EEENS5_IJNSA_ILi0EEESU_SU_EEEEENS5_IJNS4_10UnderscoreESX_SX_EEEEENS4_13SM90_TMA_LOADENS4_14ComposedLayoutINS4_7SwizzleILi3ELi4ELi3EEENS4_18smem_ptr_flag_bitsILi16EEENSS_INS5_IJNSA_ILi8EEESF_EEENS5_IJSF_SC_EEEEEEEvNS4_8identityENS4_23SM90_TMA_LOAD_MULTICASTES1A_vS1B_EENS_8epilogue10collective18CollectiveEpilogueINS1E_23Sm100TmaWarpSpecializedILi4ELi2ELi16ELb1ELb0EEEJSH_NS5_IJNSS_ISF_SC_EENSS_INSA_ILi32EEESC_EEEEESI_SJ_SI_SJ_NS1E_6fusion15FusionCallbacksIS1I_NS1N_17LinearCombinationISI_fSI_fLNS_15FloatRoundStyleE2EEESH_S1M_JEEENS4_5SM1004TMEM4LOAD26SM100_TMEM_LOAD_16dp256b4xES10_NS11_INS12_ILi2ELi4ELi3EEES15_NSS_INS5_IJS16_S1K_EEENS5_IJS1K_SC_EEEEEEENS4_17SM75_U32x4_LDSM_NENS4_14SM90_TMA_STOREES21_NS4_17SM90_U32x4_STSM_NENS4_39AutoVectorizingCopyWithAssumedAlignmentILi128EEEEEEvvEEEEvNT_6ParamsE)
        /*09c0*/ 	.short	0x0380
        /*09c2*/ 	.short	0x0800


	//----- nvinfo : EIATTR_SW_WAR
	.align		4
.L_55:
        /*09c4*/ 	.byte	0x04, 0x36
        /*09c6*/ 	.short	(.L_57 - .L_56)
.L_56:
        /*09c8*/ 	.word	0x00000008
.L_57:


//--------------------- .nv.callgraph             --------------------------
	.section	.nv.callgraph,"",@"SHT_CUDA_CALLGRAPH"
	.align	4
	.sectionentsize	8
	.align		4
        /*0000*/ 	.word	0x00000000
	.align		4
        /*0004*/ 	.word	0xffffffff
	.align		4
        /*0008*/ 	.word	index@(_ZN7cutlass13device_kernelINS_4gemm6kernel13GemmUniversalIN4cute5tupleIJiiiiEEENS1_10collective13CollectiveMmaINS1_35MainloopSm100TmaUmmaWarpSpecializedILi3ELi2ELi4ENS5_IJNS4_1CILi2EEENSA_ILi1EEESC_EEEEENS5_IJNSA_ILi64EEENSA_ILi128EEESG_EEENS_6half_tENS5_IJlSC_lEEESI_SJ_NS4_8TiledMMAINS4_8MMA_AtomIJNS4_20SM100_MMA_F16BF16_SSISI_SI_fLi64ELi128ELNS4_4UMMA5MajorE0ELSO_0ELNSN_7ScaleInE0ELSP_0EEEEEENS4_6LayoutINS5_IJSC_SC_SC_EEENS5_IJNSA_ILi0EEESU_SU_EEEEENS5_IJNS4_10UnderscoreESX_SX_EEEEENS4_13SM90_TMA_LOADENS4_14ComposedLayoutINS4_7SwizzleILi3ELi4ELi3EEENS4_18smem_ptr_flag_bitsILi16EEENSS_INS5_IJNSA_ILi8EEESF_EEENS5_IJSF_SC_EEEEEEEvNS4_8identityENS4_23SM90_TMA_LOAD_MULTICASTES1A_vS1B_EENS_8epilogue10collective18CollectiveEpilogueINS1E_23Sm100TmaWarpSpecializedILi4ELi2ELi16ELb1ELb0EEEJSH_NS5_IJNSS_ISF_SC_EENSS_INSA_ILi32EEESC_EEEEESI_SJ_SI_SJ_NS1E_6fusion15FusionCallbacksIS1I_NS1N_17LinearCombinationISI_fSI_fLNS_15FloatRoundStyleE2EEESH_S1M_JEEENS4_5SM1004TMEM4LOAD26SM100_TMEM_LOAD_16dp256b4xES10_NS11_INS12_ILi2ELi4ELi3EEES15_NSS_INS5_IJS16_S1K_EEENS5_IJS1K_SC_EEEEEEENS4_17SM75_U32x4_LDSM_NENS4_14SM90_TMA_STOREES21_NS4_17SM90_U32x4_STSM_NENS4_39AutoVectorizingCopyWithAssumedAlignmentILi128EEEEEEvvEEEEvNT_6ParamsE)
	.align		4
        /*000c*/ 	.word	index@(__assertfail)
	.align		4
        /*0010*/ 	.word	0x00000000
	.align		4
        /*0014*/ 	.word	0xfffffffe
	.align		4
        /*0018*/ 	.word	0x00000000
	.align		4
        /*001c*/ 	.word	0xfffffffd
	.align		4
        /*0020*/ 	.word	0x00000000
	.align		4
        /*0024*/ 	.word	0xfffffffc


//--------------------- .nv.constant4             --------------------------
	.section	.nv.constant4,"a",@progbits
	.align	8
	.align		8
.nv.constant4:
        /*0000*/ 	.dword	__assertfail
	.align		8
        /*0008*/ 	.dword	__unnamed_1
	.align		8
        /*0010*/ 	.dword	__unnamed_2
	.align		8
        /*0018*/ 	.dword	_ZN39_INTERNAL_01f6005b_4_k_cu_89cd06a9_71674cuda3std3__45__cpo5beginE
	.align		8
        /*0020*/ 	.dword	_ZN39_INTERNAL_01f6005b_4_k_cu_89cd06a9_71674cuda3std3__45__cpo3endE
	.align		8
        /*0028*/ 	.dword	_ZN39_INTERNAL_01f6005b_4_k_cu_89cd06a9_71674cuda3std3__45__cpo6cbeginE
	.align		8
        /*0030*/ 	.dword	_ZN39_INTERNAL_01f6005b_4_k_cu_89cd06a9_71674cuda3std3__45__cpo4cendE
	.align		8
        /*0038*/ 	.dword	_ZN39_INTERNAL_01f6005b_4_k_cu_89cd06a9_71674cuda3std3__441_GLOBAL__N__01f6005b_4_k_cu_89cd06a9_71676ignoreE
	.align		8
        /*0040*/ 	.dword	_ZN39_INTERNAL_01f6005b_4_k_cu_89cd06a9_71674cuda3std3__419piecewise_constructE
	.align		8
        /*0048*/ 	.dword	_ZN39_INTERNAL_01f6005b_4_k_cu_89cd06a9_71674cuda3std3__48in_placeE
	.align		8
        /*0050*/ 	.dword	_ZN39_INTERNAL_01f6005b_4_k_cu_89cd06a9_71674cuda3std6ranges3__45__cpo4swapE
	.align		8
        /*0058*/ 	.dword	_ZN39_INTERNAL_01f6005b_4_k_cu_89cd06a9_71674cuda3std6ranges3__45__cpo9iter_moveE
	.align		8
        /*0060*/ 	.dword	_ZN39_INTERNAL_01f6005b_4_k_cu_89cd06a9_71674cute7productE
	.align		8
        /*0068*/ 	.dword	_ZN39_INTERNAL_01f6005b_4_k_cu_89cd06a9_71674cute1_E
	.align		8
        /*0070*/ 	.dword	$str$25
	.align		8
        /*0078*/ 	.dword	$str$26
	.align		8
        /*0080*/ 	.dword	$str$27
	.align		8
        /*0088*/ 	.dword	$str$28


//--------------------- .text._ZN7cutlass13device_kernelINS_4gemm6kernel13GemmUniversalIN4cute5tupleIJiiiiEEENS1_10collective13CollectiveMmaINS1_35MainloopSm100TmaUmmaWarpSpecializedILi3ELi2ELi4ENS5_IJNS4_1CILi2EEENSA_ILi1EEESC_EEEEENS5_IJNSA_ILi64EEENSA_ILi128EEESG_EEENS_6half_tENS5_IJlSC_lEEESI_SJ_NS4_8TiledMMAINS4_8MMA_AtomIJNS4_20SM100_MMA_F16BF16_SSISI_SI_fLi64ELi128ELNS4_4UMMA5MajorE0ELSO_0ELNSN_7ScaleInE0ELSP_0EEEEEENS4_6LayoutINS5_IJSC_SC_SC_EEENS5_IJNSA_ILi0EEESU_SU_EEEEENS5_IJNS4_10UnderscoreESX_SX_EEEEENS4_13SM90_TMA_LOADENS4_14ComposedLayoutINS4_7SwizzleILi3ELi4ELi3EEENS4_18smem_ptr_flag_bitsILi16EEENSS_INS5_IJNSA_ILi8EEESF_EEENS5_IJSF_SC_EEEEEEEvNS4_8identityENS4_23SM90_TMA_LOAD_MULTICASTES1A_vS1B_EENS_8epilogue10collective18CollectiveEpilogueINS1E_23Sm100TmaWarpSpecializedILi4ELi2ELi16ELb1ELb0EEEJSH_NS5_IJNSS_ISF_SC_EENSS_INSA_ILi32EEESC_EEEEESI_SJ_SI_SJ_NS1E_6fusion15FusionCallbacksIS1I_NS1N_17LinearCombinationISI_fSI_fLNS_15FloatRoundStyleE2EEESH_S1M_JEEENS4_5SM1004TMEM4LOAD26SM100_TMEM_LOAD_16dp256b4xES10_NS11_INS12_ILi2ELi4ELi3EEES15_NSS_INS5_IJS16_S1K_EEENS5_IJS1K_SC_EEEEEEENS4_17SM75_U32x4_LDSM_NENS4_14SM90_TMA_STOREES21_NS4_17SM90_U32x4_STSM_NENS4_39AutoVectorizingCopyWithAssumedAlignmentILi128EEEEEEvvEEEEvNT_6ParamsE --------------------------
	.section	.text._ZN7cutlass13device_kernelINS_4gemm6kernel13GemmUniversalIN4cute5tupleIJiiiiEEENS1_10collective13CollectiveMmaINS1_35MainloopSm100TmaUmmaWarpSpecializedILi3ELi2ELi4ENS5_IJNS4_1CILi2EEENSA_ILi1EEESC_EEEEENS5_IJNSA_ILi64EEENSA_ILi128EEESG_EEENS_6half_tENS5_IJlSC_lEEESI_SJ_NS4_8TiledMMAINS4_8MMA_AtomIJNS4_20SM100_MMA_F16BF16_SSISI_SI_fLi64ELi128ELNS4_4UMMA5MajorE0ELSO_0ELNSN_7ScaleInE0ELSP_0EEEEEENS4_6LayoutINS5_IJSC_SC_SC_EEENS5_IJNSA_ILi0EEESU_SU_EEEEENS5_IJNS4_10UnderscoreESX_SX_EEEEENS4_13SM90_TMA_LOADENS4_14ComposedLayoutINS4_7SwizzleILi3ELi4ELi3EEENS4_18smem_ptr_flag_bitsILi16EEENSS_INS5_IJNSA_ILi8EEESF_EEENS5_IJSF_SC_EEEEEEEvNS4_8identityENS4_23SM90_TMA_LOAD_MULTICASTES1A_vS1B_EENS_8epilogue10collective18CollectiveEpilogueINS1E_23Sm100TmaWarpSpecializedILi4ELi2ELi16ELb1ELb0EEEJSH_NS5_IJNSS_ISF_SC_EENSS_INSA_ILi32EEESC_EEEEESI_SJ_SI_SJ_NS1E_6fusion15FusionCallbacksIS1I_NS1N_17LinearCombinationISI_fSI_fLNS_15FloatRoundStyleE2EEESH_S1M_JEEENS4_5SM1004TMEM4LOAD26SM100_TMEM_LOAD_16dp256b4xES10_NS11_INS12_ILi2ELi4ELi3EEES15_NSS_INS5_IJS16_S1K_EEENS5_IJS1K_SC_EEEEEEENS4_17SM75_U32x4_LDSM_NENS4_14SM90_TMA_STOREES21_NS4_17SM90_U32x4_STSM_NENS4_39AutoVectorizingCopyWithAssumedAlignmentILi128EEEEEEvvEEEEvNT_6ParamsE,"ax",@progbits
	.align	128
.text._ZN7cutlass13device_kernelINS_4gemm6kernel13GemmUniversalIN4cute5tupleIJiiiiEEENS1_10collective13CollectiveMmaINS1_35MainloopSm100TmaUmmaWarpSpecializedILi3ELi2ELi4ENS5_IJNS4_1CILi2EEENSA_ILi1EEESC_EEEEENS5_IJNSA_ILi64EEENSA_ILi128EEESG_EEENS_6half_tENS5_IJlSC_lEEESI_SJ_NS4_8TiledMMAINS4_8MMA_AtomIJNS4_20SM100_MMA_F16BF16_SSISI_SI_fLi64ELi128ELNS4_4UMMA5MajorE0ELSO_0ELNSN_7ScaleInE0ELSP_0EEEEEENS4_6LayoutINS5_IJSC_SC_SC_EEENS5_IJNSA_ILi0EEESU_SU_EEEEENS5_IJNS4_10UnderscoreESX_SX_EEEEENS4_13SM90_TMA_LOADENS4_14ComposedLayoutINS4_7SwizzleILi3ELi4ELi3EEENS4_18smem_ptr_flag_bitsILi16EEENSS_INS5_IJNSA_ILi8EEESF_EEENS5_IJSF_SC_EEEEEEEvNS4_8identityENS4_23SM90_TMA_LOAD_MULTICASTES1A_vS1B_EENS_8epilogue10collective18CollectiveEpilogueINS1E_23Sm100TmaWarpSpecializedILi4ELi2ELi16ELb1ELb0EEEJSH_NS5_IJNSS_ISF_SC_EENSS_INSA_ILi32EEESC_EEEEESI_SJ_SI_SJ_NS1E_6fusion15FusionCallbacksIS1I_NS1N_17LinearCombinationISI_fSI_fLNS_15FloatRoundStyleE2EEESH_S1M_JEEENS4_5SM1004TMEM4LOAD26SM100_TMEM_LOAD_16dp256b4xES10_NS11_INS12_ILi2ELi4ELi3EEES15_NSS_INS5_IJS16_S1K_EEENS5_IJS1K_SC_EEEEEEENS4_17SM75_U32x4_LDSM_NENS4_14SM90_TMA_STOREES21_NS4_17SM90_U32x4_STSM_NENS4_39AutoVectorizingCopyWithAssumedAlignmentILi128EEEEEEvvEEEEvNT_6ParamsE:
        .type           _ZN7cutlass13device_kernelINS_4gemm6kernel13GemmUniversalIN4cute5tupleIJiiiiEEENS1_10collective13CollectiveMmaINS1_35MainloopSm100TmaUmmaWarpSpecializedILi3ELi2ELi4ENS5_IJNS4_1CILi2EEENSA_ILi1EEESC_EEEEENS5_IJNSA_ILi64EEENSA_ILi128EEESG_EEENS_6half_tENS5_IJlSC_lEEESI_SJ_NS4_8TiledMMAINS4_8MMA_AtomIJNS4_20SM100_MMA_F16BF16_SSISI_SI_fLi64ELi128ELNS4_4UMMA5MajorE0ELSO_0ELNSN_7ScaleInE0ELSP_0EEEEEENS4_6LayoutINS5_IJSC_SC_SC_EEENS5_IJNSA_ILi0EEESU_SU_EEEEENS5_IJNS4_10UnderscoreESX_SX_EEEEENS4_13SM90_TMA_LOADENS4_14ComposedLayoutINS4_7SwizzleILi3ELi4ELi3EEENS4_18smem_ptr_flag_bitsILi16EEENSS_INS5_IJNSA_ILi8EEESF_EEENS5_IJSF_SC_EEEEEEEvNS4_8identityENS4_23SM90_TMA_LOAD_MULTICASTES1A_vS1B_EENS_8epilogue10collective18CollectiveEpilogueINS1E_23Sm100TmaWarpSpecializedILi4ELi2ELi16ELb1ELb0EEEJSH_NS5_IJNSS_ISF_SC_EENSS_INSA_ILi32EEESC_EEEEESI_SJ_SI_SJ_NS1E_6fusion15FusionCallbacksIS1I_NS1N_17LinearCombinationISI_fSI_fLNS_15FloatRoundStyleE2EEESH_S1M_JEEENS4_5SM1004TMEM4LOAD26SM100_TMEM_LOAD_16dp256b4xES10_NS11_INS12_ILi2ELi4ELi3EEES15_NSS_INS5_IJS16_S1K_EEENS5_IJS1K_SC_EEEEEEENS4_17SM75_U32x4_LDSM_NENS4_14SM90_TMA_STOREES21_NS4_17SM90_U32x4_STSM_NENS4_39AutoVectorizingCopyWithAssumedAlignmentILi128EEEEEEvvEEEEvNT_6ParamsE,@function
        .size           _ZN7cutlass13device_kernelINS_4gemm6kernel13GemmUniversalIN4cute5tupleIJiiiiEEENS1_10collective13CollectiveMmaINS1_35MainloopSm100TmaUmmaWarpSpecializedILi3ELi2ELi4ENS5_IJNS4_1CILi2EEENSA_ILi1EEESC_EEEEENS5_IJNSA_ILi64EEENSA_ILi128EEESG_EEENS_6half_tENS5_IJlSC_lEEESI_SJ_NS4_8TiledMMAINS4_8MMA_AtomIJNS4_20SM100_MMA_F16BF16_SSISI_SI_fLi64ELi128ELNS4_4UMMA5MajorE0ELSO_0ELNSN_7ScaleInE0ELSP_0EEEEEENS4_6LayoutINS5_IJSC_SC_SC_EEENS5_IJNSA_ILi0EEESU_SU_EEEEENS5_IJNS4_10UnderscoreESX_SX_EEEEENS4_13SM90_TMA_LOADENS4_14ComposedLayoutINS4_7SwizzleILi3ELi4ELi3EEENS4_18smem_ptr_flag_bitsILi16EEENSS_INS5_IJNSA_ILi8EEESF_EEENS5_IJSF_SC_EEEEEEEvNS4_8identityENS4_23SM90_TMA_LOAD_MULTICASTES1A_vS1B_EENS_8epilogue10collective18CollectiveEpilogueINS1E_23Sm100TmaWarpSpecializedILi4ELi2ELi16ELb1ELb0EEEJSH_NS5_IJNSS_ISF_SC_EENSS_INSA_ILi32EEESC_EEEEESI_SJ_SI_SJ_NS1E_6fusion15FusionCallbacksIS1I_NS1N_17LinearCombinationISI_fSI_fLNS_15FloatRoundStyleE2EEESH_S1M_JEEENS4_5SM1004TMEM4LOAD26SM100_TMEM_LOAD_16dp256b4xES10_NS11_INS12_ILi2ELi4ELi3EEES15_NSS_INS5_IJS16_S1K_EEENS5_IJS1K_SC_EEEEEEENS4_17SM75_U32x4_LDSM_NENS4_14SM90_TMA_STOREES21_NS4_17SM90_U32x4_STSM_NENS4_39AutoVectorizingCopyWithAssumedAlignmentILi128EEEEEEvvEEEEvNT_6ParamsE,(.L_x_180 - _ZN7cutlass13device_kernelINS_4gemm6kernel13GemmUniversalIN4cute5tupleIJiiiiEEENS1_10collective13CollectiveMmaINS1_35MainloopSm100TmaUmmaWarpSpecializedILi3ELi2ELi4ENS5_IJNS4_1CILi2EEENSA_ILi1EEESC_EEEEENS5_IJNSA_ILi64EEENSA_ILi128EEESG_EEENS_6half_tENS5_IJlSC_lEEESI_SJ_NS4_8TiledMMAINS4_8MMA_AtomIJNS4_20SM100_MMA_F16BF16_SSISI_SI_fLi64ELi128ELNS4_4UMMA5MajorE0ELSO_0ELNSN_7ScaleInE0ELSP_0EEEEEENS4_6LayoutINS5_IJSC_SC_SC_EEENS5_IJNSA_ILi0EEESU_SU_EEEEENS5_IJNS4_10UnderscoreESX_SX_EEEEENS4_13SM90_TMA_LOADENS4_14ComposedLayoutINS4_7SwizzleILi3ELi4ELi3EEENS4_18smem_ptr_flag_bitsILi16EEENSS_INS5_IJNSA_ILi8EEESF_EEENS5_IJSF_SC_EEEEEEEvNS4_8identityENS4_23SM90_TMA_LOAD_MULTICASTES1A_vS1B_EENS_8epilogue10collective18CollectiveEpilogueINS1E_23Sm100TmaWarpSpecializedILi4ELi2ELi16ELb1ELb0EEEJSH_NS5_IJNSS_ISF_SC_EENSS_INSA_ILi32EEESC_EEEEESI_SJ_SI_SJ_NS1E_6fusion15FusionCallbacksIS1I_NS1N_17LinearCombinationISI_fSI_fLNS_15FloatRoundStyleE2EEESH_S1M_JEEENS4_5SM1004TMEM4LOAD26SM100_TMEM_LOAD_16dp256b4xES10_NS11_INS12_ILi2ELi4ELi3EEES15_NSS_INS5_IJS16_S1K_EEENS5_IJS1K_SC_EEEEEEENS4_17SM75_U32x4_LDSM_NENS4_14SM90_TMA_STOREES21_NS4_17SM90_U32x4_STSM_NENS4_39AutoVectorizingCopyWithAssumedAlignmentILi128EEEEEEvvEEEEvNT_6ParamsE)
        .other          _ZN7cutlass13device_kernelINS_4gemm6kernel13GemmUniversalIN4cute5tupleIJiiiiEEENS1_10collective13CollectiveMmaINS1_35MainloopSm100TmaUmmaWarpSpecializedILi3ELi2ELi4ENS5_IJNS4_1CILi2EEENSA_ILi1EEESC_EEEEENS5_IJNSA_ILi64EEENSA_ILi128EEESG_EEENS_6half_tENS5_IJlSC_lEEESI_SJ_NS4_8TiledMMAINS4_8MMA_AtomIJNS4_20SM100_MMA_F16BF16_SSISI_SI_fLi64ELi128ELNS4_4UMMA5MajorE0ELSO_0ELNSN_7ScaleInE0ELSP_0EEEEEENS4_6LayoutINS5_IJSC_SC_SC_EEENS5_IJNSA_ILi0EEESU_SU_EEEEENS5_IJNS4_10UnderscoreESX_SX_EEEEENS4_13SM90_TMA_LOADENS4_14ComposedLayoutINS4_7SwizzleILi3ELi4ELi3EEENS4_18smem_ptr_flag_bitsILi16EEENSS_INS5_IJNSA_ILi8EEESF_EEENS5_IJSF_SC_EEEEEEEvNS4_8identityENS4_23SM90_TMA_LOAD_MULTICASTES1A_vS1B_EENS_8epilogue10collective18CollectiveEpilogueINS1E_23Sm100TmaWarpSpecializedILi4ELi2ELi16ELb1ELb0EEEJSH_NS5_IJNSS_ISF_SC_EENSS_INSA_ILi32EEESC_EEEEESI_SJ_SI_SJ_NS1E_6fusion15FusionCallbacksIS1I_NS1N_17LinearCombinationISI_fSI_fLNS_15FloatRoundStyleE2EEESH_S1M_JEEENS4_5SM1004TMEM4LOAD26SM100_TMEM_LOAD_16dp256b4xES10_NS11_INS12_ILi2ELi4ELi3EEES15_NSS_INS5_IJS16_S1K_EEENS5_IJS1K_SC_EEEEEEENS4_17SM75_U32x4_LDSM_NENS4_14SM90_TMA_STOREES21_NS4_17SM90_U32x4_STSM_NENS4_39AutoVectorizingCopyWithAssumedAlignmentILi128EEEEEEvvEEEEvNT_6ParamsE,@"STO_CUDA_ENTRY STV_DEFAULT"
_ZN7cutlass13device_kernelINS_4gemm6kernel13GemmUniversalIN4cute5tupleIJiiiiEEENS1_10collective13CollectiveMmaINS1_35MainloopSm100TmaUmmaWarpSpecializedILi3ELi2ELi4ENS5_IJNS4_1CILi2EEENSA_ILi1EEESC_EEEEENS5_IJNSA_ILi64EEENSA_ILi128EEESG_EEENS_6half_tENS5_IJlSC_lEEESI_SJ_NS4_8TiledMMAINS4_8MMA_AtomIJNS4_20SM100_MMA_F16BF16_SSISI_SI_fLi64ELi128ELNS4_4UMMA5MajorE0ELSO_0ELNSN_7ScaleInE0ELSP_0EEEEEENS4_6LayoutINS5_IJSC_SC_SC_EEENS5_IJNSA_ILi0EEESU_SU_EEEEENS5_IJNS4_10UnderscoreESX_SX_EEEEENS4_13SM90_TMA_LOADENS4_14ComposedLayoutINS4_7SwizzleILi3ELi4ELi3EEENS4_18smem_ptr_flag_bitsILi16EEENSS_INS5_IJNSA_ILi8EEESF_EEENS5_IJSF_SC_EEEEEEEvNS4_8identityENS4_23SM90_TMA_LOAD_MULTICASTES1A_vS1B_EENS_8epilogue10collective18CollectiveEpilogueINS1E_23Sm100TmaWarpSpecializedILi4ELi2ELi16ELb1ELb0EEEJSH_NS5_IJNSS_ISF_SC_EENSS_INSA_ILi32EEESC_EEEEESI_SJ_SI_SJ_NS1E_6fusion15FusionCallbacksIS1I_NS1N_17LinearCombinationISI_fSI_fLNS_15FloatRoundStyleE2EEESH_S1M_JEEENS4_5SM1004TMEM4LOAD26SM100_TMEM_LOAD_16dp256b4xES10_NS11_INS12_ILi2ELi4ELi3EEES15_NSS_INS5_IJS16_S1K_EEENS5_IJS1K_SC_EEEEEEENS4_17SM75_U32x4_LDSM_NENS4_14SM90_TMA_STOREES21_NS4_17SM90_U32x4_STSM_NENS4_39AutoVectorizingCopyWithAssumedAlignmentILi128EEEEEEvvEEEEvNT_6ParamsE:
[----:B------:R-:W1:Y:S01]  /*0000*/  LDC R1, c[0x0][0x37c] ;  /* 0x0000df00ff017b82 */ /* 0x000e620000000800 */
[----:B------:R-:W2:Y:S01]  /*0010*/  S2R R56, SR_TID.X ;  /* 0x0000000000387919 */ /* 0x000ea20000002100 */
[----:B------:R-:W3:Y:S01]  /*0020*/  LDCU.64 UR8, c[0x0][0x890] ;  /* 0x00011200ff0877ac */ /* 0x000ee20008000a00 */
[----:B------:R-:W-:Y:S02]  /*0030*/  PRMT R45, RZ, 0x7610, R45 ;  /* 0x00007610ff2d7816 */ /* 0x000fe4000000002d */
[----:B------:R-:W-:Y:S01]  /*0040*/  ELECT P3, URZ, PT ;  /* 0x0000000000ff782f */ /* 0x000fe20003860000 */
[----:B---3--:R-:W-:-:S04]  /*0050*/  UISETP.NE.U32.AND UP0, UPT, UR8, URZ, UPT ;  /* 0x000000ff0800728c */ /* 0x008fc8000bf05070 */
[----:B------:R-:W-:Y:S01]  /*0060*/  UISETP.NE.AND.EX UP0, UPT, UR9, URZ, UPT, UP0 ;  /* 0x000000ff0900728c */ /* 0x000fe2000bf05300 */
[----:B--2---:R-:W-:-:S05]  /*0070*/  SHF.R.U32.HI R46, RZ, 0x5, R56 ;  /* 0x00000005ff2e7819 */ /* 0x004fca0000011638 */
[----:B------:R-:W2:Y:S02]  /*0080*/  SHFL.IDX PT, R0, R46, RZ, 0x1f ;  /* 0x00001fff2e007589 */ /* 0x000ea400000e0000 */
[----:B--2---:R-:W-:Y:S01]  /*0090*/  R2UR UR18, R0 ;  /* 0x00000000001272ca */ /* 0x004fe200000e0000 */
[----:B-1----:R-:W-:-:S14]  /*00a0*/  BRA.U UP0, `(.L_x_0) ;  /* 0x0000000100307547 */ /* 0x002fdc000b800000 */
[----:B------:R-:W1:Y:S02]  /*00b0*/  LDCU.64 UR4, c[0x0][0x888] ;  /* 0x00011100ff0477ac */ /* 0x000e640008000a00 */
[----:B-1----:R-:W-:-:S04]  /*00c0*/  UISETP.NE.U32.AND UP0, UPT, UR4, URZ, UPT ;  /* 0x000000ff0400728c */ /* 0x002fc8000bf05070 */
[----:B------:R-:W-:-:S09]  /*00d0*/  UISETP.NE.AND.EX UP0, UPT, UR5, URZ, UPT, UP0 ;  /* 0x000000ff0500728c */ /* 0x000fd2000bf05300 */
[----:B------:R-:W-:Y:S05]  /*00e0*/  BRA.U !UP0, `(.L_x_1) ;  /* 0x0000000108147547 */ /* 0x000fea000b800000 */
[----:B------:R-:W1:Y:S01]  /*00f0*/  LDC.64 R2, c[0x0][0x888] ;  /* 0x00022200ff027b82 */ /* 0x000e620000000a00 */
[----:B------:R-:W1:Y:S02]  /*0100*/  LDCU.64 UR4, c[0x0][0x358] ;  /* 0x00006b00ff0477ac */ /* 0x000e640008000a00 */
[----:B-1----:R1:W5:Y:S01]  /*0110*/  LDG.E R27, desc[UR4][R2.64] ;  /* 0x00000004021b7981 */ /* 0x002362000c1e1900 */
[----:B------:R-:W-:Y:S01]  /*0120*/  HFMA2 R45, -RZ, RZ, 0, 5.9604644775390625e-08 ;  /* 0x00000001ff2d7431 */ /* 0x000fe200000001ff */
[----:B------:R-:W-:Y:S05]  /*0130*/  BRA `(.L_x_0) ;  /* 0x00000000000c7947 */ /* 0x000fea0003800000 */
.L_x_1:
[----:B------:R-:W1:Y:S01]  /*0140*/  LDCU UR4, c[0x0][0x880] ;  /* 0x00011000ff0477ac */ /* 0x000e620008000800 */
[----:B------:R-:W-:Y:S01]  /*0150*/  HFMA2 R45, -RZ, RZ, 0, 5.9604644775390625e-08 ;  /* 0x00000001ff2d7431 */ /* 0x000fe200000001ff */
[----:B-1----:R-:W-:-:S07]  /*0160*/  MOV R27, UR4 ;  /* 0x00000004001b7c02 */ /* 0x002fce0008000f00 */
.L_x_0:
[----:B------:R-:W2:Y:S02]  /*0170*/  LDCU.64 UR4, c[0x0][0x8b0] ;  /* 0x00011600ff0477ac */ /* 0x000ea40008000a00 */
[----:B--2---:R-:W-:-:S04]  /*0180*/  UISETP.NE.U32.AND UP0, UPT, UR4, URZ, UPT ;  /* 0x000000ff0400728c */ /* 0x004fc8000bf05070 */
[----:B------:R-:W-:-:S09]  /*0190*/  UISETP.NE.AND.EX UP0, UPT, UR5, URZ, UPT, UP0 ;  /* 0x000000ff0500728c */ /* 0x000fd2000bf05300 */
[----:B------:R-:W-:Y:S05]  /*01a0*/  BRA.U UP0, `(.L_x_2) ;  /* 0x0000000100287547 */ /* 0x000fea000b800000 */
[----:B------:R-:W2:Y:S02]  /*01b0*/  LDCU.64 UR4, c[0x0][0x8a8] ;  /* 0x00011500ff0477ac */ /* 0x000ea40008000a00 */
[----:B--2---:R-:W-:-:S04]  /*01c0*/  UISETP.NE.U32.AND UP0, UPT, UR4, URZ, UPT ;  /* 0x000000ff0400728c */ /* 0x004fc8000bf05070 */
[----:B------:R-:W-:-:S09]  /*01d0*/  UISETP.NE.AND.EX UP0, UPT, UR5, URZ, UPT, UP0 ;  /* 0x000000ff0500728c */ /* 0x000fd2000bf05300 */
[----:B------:R-:W-:Y:S05]  /*01e0*/  BRA.U !UP0, `(.L_x_3) ;  /* 0x0000000108107547 */ /* 0x000fea000b800000 */
[----:B------:R-:W2:Y:S01]  /*01f0*/  LDC.64 R24, c[0x0][0x8a8] ;  /* 0x00022a00ff187b82 */ /* 0x000ea20000000a00 */
[----:B------:R-:W2:Y:S02]  /*0200*/  LDCU.64 UR4, c[0x0][0x358] ;  /* 0x00006b00ff0477ac */ /* 0x000ea40008000a00 */
[----:B--2---:R2:W5:Y:S01]  /*0210*/  LDG.E R24, desc[UR4][R24.64] ;  /* 0x0000000418187981 */ /* 0x004562000c1e1900 */
[----:B------:R-:W-:Y:S05]  /*0220*/  BRA `(.L_x_2) ;  /* 0x0000000000087947 */ /* 0x000fea0003800000 */
.L_x_3:
[----:B------:R-:W2:Y:S02]  /*0230*/  LDCU UR4, c[0x0][0x8a0] ;  /* 0x00011400ff0477ac */ /* 0x000ea40008000800 */
[----:B--2---:R-:W-:Y:S02]  /*0240*/  MOV R24, UR4 ;  /* 0x0000000400187c02 */ /* 0x004fe40008000f00 */
.L_x_2:
[----:B------:R-:W-:Y:S01]  /*0250*/  IMAD.U32 R0, RZ, RZ, UR18 ;  /* 0x00000012ff007e24 */ /* 0x000fe2000f8e00ff */
[----:B------:R-:W-:Y:S04]  /*0260*/  BSSY.RECONVERGENT B0, `(.L_x_4) ;  /* 0x000000c000007945 */ /* 0x000fe80003800200 */
[C---:B------:R-:W-:Y:S02]  /*0270*/  ISETP.NE.OR P1, PT, R0.reuse, 0x1, !P3 ;  /* 0x000000010000780c */ /* 0x040fe40005f25670 */
[----:B------:R-:W-:-:S11]  /*0280*/  ISETP.NE.OR P0, PT, R0, 0x3, !P3 ;  /* 0x000000030000780c */ /* 0x000fd60005f05670 */
[----:B------:R-:W-:Y:S05]  /*0290*/  @P1 BRA `(.L_x_5) ;  /* 0x0000000000201947 */ /* 0x000fea0003800000 */
[----:B------:R-:W3:Y:S02]  /*02a0*/  LDCU.64 UR4, c[0x0][0x348] ;  /* 0x00006900ff0477ac */ /* 0x000ee40008000a00 */
[----:B---3--:R-:W-:Y:S02]  /*02b0*/  UIADD3 UR6, UP1, UPT, UR4, 0x80, URZ ;  /* 0x0000008004067890 */ /* 0x008fe4000ff3e0ff */
[----:B------:R-:W-:Y:S02]  /*02c0*/  UIADD3 UR4, UP0, UPT, UR4, 0x180, URZ ;  /* 0x0000018004047890 */ /* 0x000fe4000ff1e0ff */
[----:B------:R-:W-:Y:S02]  /*02d0*/  UIADD3.X UR7, UPT, UPT, URZ, UR5, URZ, UP1, !UPT ;  /* 0x00000005ff077290 */ /* 0x000fe40008ffe4ff */
[----:B------:R-:W-:-:S07]  /*02e0*/  UIADD3.X UR5, UPT, UPT, URZ, UR5, URZ, UP0, !UPT ;  /* 0x00000005ff057290 */ /* 0x000fce00087fe4ff */
[----:B------:R3:W-:Y:S02]  /*02f0*/  UTMACCTL.PF [UR6] ;  /* 0x00000000060079b9 */ /* 0x0007e40008040000 */
[----:B------:R3:W-:Y:S02]  /*0300*/  UTMACCTL.PF [UR4] ;  /* 0x00000000040079b9 */ /* 0x0007e40008040000 */
[----:B---3--:R-:W-:Y:S01]  /*0310*/  NOP ;  /* 0x0000000000007918 */ /* 0x008fe20000000000 */
.L_x_5:
[----:B------:R-:W-:Y:S05]  /*0320*/  BSYNC.RECONVERGENT B0 ;  /* 0x0000000000007941 */ /* 0x000fea0003800200 */
.L_x_4:
[----:B------:R-:W-:Y:S04]  /*0330*/  BSSY.RECONVERGENT B0, `(.L_x_6) ;  /* 0x000000a000007945 */ /* 0x000fe80003800200 */
        /* <DEDUP_REMOVED lines=9> */
.L_x_7:
[----:B------:R-:W-:Y:S05]  /*03d0*/  BSYNC.RECONVERGENT B0 ;  /* 0x0000000000007941 */ /* 0x000fea0003800200 */
.L_x_6:
[----:B------:R-:W3:Y:S01]  /*03e0*/  LDCU.64 UR4, c[0x0][0x888] ;  /* 0x00011100ff0477ac */ /* 0x000ee20008000a00 */
[----:B------:R-:W-:Y:S02]  /*03f0*/  UISETP.EQ.U32.AND UP2, UPT, UR8, URZ, UPT ;  /* 0x000000ff0800728c */ /* 0x000fe4000bf42070 */
[----:B------:R-:W-:Y:S02]  /*0400*/  UPLOP3.LUT UP3, UPT, UPT, UPT, UPT, 0x80, 0x8 ;  /* 0x000000000008789c */ /* 0x000fe40003f6f070 */
[----:B---3--:R-:W-:-:S04]  /*0410*/  UISETP.NE.U32.AND UP0, UPT, UR4, URZ, UPT ;  /* 0x000000ff0400728c */ /* 0x008fc8000bf05070 */
[----:B------:R-:W-:-:S04]  /*0420*/  UISETP.NE.AND.EX UP1, UPT, UR5, URZ, UPT, UP0 ;  /* 0x000000ff0500728c */ /* 0x000fc8000bf25300 */
[----:B------:R-:W-:-:S04]  /*0430*/  UISETP.EQ.OR.EX UP4, UPT, UR9, URZ, !UP1, UP2 ;  /* 0x000000ff0900728c */ /* 0x000fc8000cf82720 */
[----:B------:R-:W-:-:S06]  /*0440*/  UP2UR UR4, UPR, URZ, 0x10 ;  /* 0x00000010ff047883 */ /* 0x000fcc0008000000 */
[----:B------:R-:W-:Y:S01]  /*0450*/  MOV R48, UR4 ;  /* 0x0000000400307c02 */ /* 0x000fe20008000f00 */
[----:B------:R-:W-:Y:S06]  /*0460*/  BRA.U !UP4, `(.L_x_8) ;  /* 0x000000010c207547 */ /* 0x000fec000b800000 */
[----:B------:R-:W-:Y:S01]  /*0470*/  UISETP.NE.U32.AND UP2, UPT, UR8, URZ, UPT ;  /* 0x000000ff0800728c */ /* 0x000fe2000bf45070 */
[----:B-----5:R-:W-:Y:S01]  /*0480*/  FSETP.NEU.AND P0, PT, R27, RZ, PT ;  /* 0x000000ff1b00720b */ /* 0x020fe20003f0d000 */
[----:B------:R-:W-:Y:S02]  /*0490*/  USEL UR4, URZ, 0xffffffff, UP1 ;  /* 0xffffffffff047887 */ /* 0x000fe40008800000 */
[----:B------:R-:W-:-:S10]  /*04a0*/  UISETP.NE.AND.EX UP2, UPT, UR9, URZ, UPT, UP2 ;  /* 0x000000ff0900728c */ /* 0x000fd4000bf45320 */
[----:B------:R-:W-:Y:S01]  /*04b0*/  VOTEU.ANY UP0, P0 ;  /* 0x0000000000ff7886 */ /* 0x000fe20000000100 */
[----:B------:R-:W-:-:S04]  /*04c0*/  @!UP2 USEL UR4, URZ, 0xffffffff, UP0 ;  /* 0xffffffffff04a887 */ /* 0x000fc80008000000 */
[----:B------:R-:W-:-:S04]  /*04d0*/  ULOP3.LUT UR4, UR4, 0x1, URZ, 0xc0, !UPT ;  /* 0x0000000104047892 */ /* 0x000fc8000f8ec0ff */
[----:B------:R-:W-:-:S11]  /*04e0*/  UISETP.NE.U32.AND UP3, UPT, UR4, 0x1, UPT ;  /* 0x000000010400788c */ /* 0x000fd6000bf65070 */
.L_x_8:
[----:B-1----:R-:W1:Y:S01]  /*04f0*/  SHFL.IDX PT, R2, R46, RZ, 0x1f ;  /* 0x00001fff2e027589 */ /* 0x002e6200000e0000 */
[----:B------:R-:W-:Y:S01]  /*0500*/  UISETP.NE.AND UP6, UPT, UR18, 0x2, UPT ;  /* 0x000000021200788c */ /* 0x000fe2000bfc5270 */
[----:B-1----:R-:W-:-:S13]  /*0510*/  ISETP.NE.AND P0, PT, R2, RZ, PT ;  /* 0x000000ff0200720c */ /* 0x002fda0003f05270 */
[----:B------:R-:W-:Y:S05]  /*0520*/  @P0 BRA `(.L_x_9) ;  /* 0x0000000000500947 */ /* 0x000fea0003800000 */
[----:B------:R-:W1:Y:S01]  /*0530*/  S2UR UR4, SR_CgaCtaId ;  /* 0x00000000000479c3 */ /* 0x000e620000008800 */
[----:B------:R-:W-:Y:S01]  /*0540*/  UMOV UR5, 0x400 ;  /* 0x0000040000057882 */ /* 0x000fe20000000000 */
[----:B------:R-:W-:Y:S01]  /*0550*/  UMOV UR8, 0x1 ;  /* 0x0000000100087882 */ /* 0x000fe20000000000 */
[----:B------:R-:W-:Y:S01]  /*0560*/  UMOV UR6, 0x2 ;  /* 0x0000000200067882 */ /* 0x000fe20000000000 */
[----:B------:R-:W-:-:S04]  /*0570*/  UIADD3 UR8, UPT, UPT, -UR8, 0x100000, URZ ;  /* 0x0010000008087890 */ /* 0x000fc8000fffe1ff */
[----:B------:R-:W-:Y:S02]  /*0580*/  USHF.L.U32 UR9, UR8, 0xb, URZ ;  /* 0x0000000b08097899 */ /* 0x000fe400080006ff */
[----:B------:R-:W-:Y:S02]  /*0590*/  USHF.L.U32 UR8, UR8, 0x1, URZ ;  /* 0x0000000108087899 */ /* 0x000fe400080006ff */
[----:B------:R-:W-:-:S04]  /*05a0*/  UIADD3 UR6, UPT, UPT, -UR6, 0x100000, URZ ;  /* 0x0010000006067890 */ /* 0x000fc8000fffe1ff */
[----:B------:R-:W-:Y:S02]  /*05b0*/  USHF.L.U32 UR7, UR6, 0xb, URZ ;  /* 0x0000000b06077899 */ /* 0x000fe400080006ff */
[----:B------:R-:W-:Y:S01]  /*05c0*/  USHF.L.U32 UR6, UR6, 0x1, URZ ;  /* 0x0000000106067899 */ /* 0x000fe200080006ff */
[----:B------:R-:W-:Y:S01]  /*05d0*/  ELECT P0, URZ, PT ;  /* 0x0000000000ff782f */ /* 0x000fe20003800000 */
[----:B-1----:R-:W-:Y:S01]  /*05e0*/  ULEA UR4, UR4, UR5, 0x18 ;  /* 0x0000000504047291 */ /* 0x002fe2000f8ec0ff */
[----:B------:R-:W1:Y:S11]  /*05f0*/  FENCE.VIEW.ASYNC.S ;  /* 0x00000000000073c6 */ /* 0x000e760000000000 */
[----:B-1----:R1:W3:Y:S01]  /*0600*/  SYNCS.EXCH.64 URZ, [UR4], UR8 ;  /* 0x0000000804ff75b2 */ /* 0x0022e20008000100 */
[----:B------:R1:W4:Y:S01]  /*0610*/  SYNCS.EXCH.64 URZ, [UR4+0x18], UR6 ;  /* 0x0000180604ff75b2 */ /* 0x0003220008000100 */
[----:B------:R1:W1:Y:S01]  /*0620*/  SYNCS.EXCH.64 URZ, [UR4+0x8], UR8 ;  /* 0x0000080804ff75b2 */ /* 0x0002620008000100 */
[----:B------:R1:W1:Y:S01]  /*0630*/  SYNCS.EXCH.64 URZ, [UR4+0x20], UR6 ;  /* 0x0000200604ff75b2 */ /* 0x0002620008000100 */
[----:B------:R1:W1:Y:S01]  /*0640*/  SYNCS.EXCH.64 URZ, [UR4+0x10], UR8 ;  /* 0x0000100804ff75b2 */ /* 0x0002620008000100 */
[----:B------:R1:W1:Y:S01]  /*0650*/  SYNCS.EXCH.64 URZ, [UR4+0x28], UR6 ;  /* 0x0000280604ff75b2 */ /* 0x0002620008000100 */
[----:B------:R-:W-:Y:S01]  /*0660*/  NOP ;  /* 0x0000000000007918 */ /* 0x000fe20000000000 */
.L_x_9:
[----:B------:R-:W2:Y:S01]  /*0670*/  SHFL.IDX PT, R2, R46, RZ, 0x1f ;  /* 0x00001fff2e027589 */ /* 0x000ea200000e0000 */
[----:B------:R-:W-:Y:S01]  /*0680*/  NOP ;  /* 0x0000000000007918 */ /* 0x000fe20000000000 */
[----:B--2---:R-:W-:-:S13]  /*0690*/  ISETP.NE.AND P0, PT, R2, 0x1, PT ;  /* 0x000000010200780c */ /* 0x004fda0003f05270 */
[----:B------:R-:W-:Y:S05]  /*06a0*/  @P0 BRA `(.L_x_10) ;  /* 0x0000000000580947 */ /* 0x000fea0003800000 */
[----:B-1----:R-:W1:Y:S01]  /*06b0*/  S2UR UR4, SR_CgaCtaId ;  /* 0x00000000000479c3 */ /* 0x002e620000008800 */
        /* <DEDUP_REMOVED lines=12> */
[----:B-1----:R2:W1:Y:S01]  /*0780*/  SYNCS.EXCH.64 URZ, [UR4+0x30], UR8 ;  /* 0x0000300804ff75b2 */ /* 0x0024620008000100 */
[----:B------:R2:W1:Y:S01]  /*0790*/  SYNCS.EXCH.64 URZ, [UR4+0x50], UR6 ;  /* 0x0000500604ff75b2 */ /* 0x0004620008000100 */
[----:B------:R2:W1:Y:S01]  /*07a0*/  SYNCS.EXCH.64 URZ, [UR4+0x38], UR8 ;  /* 0x0000380804ff75b2 */ /* 0x0004620008000100 */
[----:B------:R2:W1:Y:S01]  /*07b0*/  SYNCS.EXCH.64 URZ, [UR4+0x58], UR6 ;  /* 0x0000580604ff75b2 */ /* 0x0004620008000100 */
[----:B------:R2:W1:Y:S01]  /*07c0*/  SYNCS.EXCH.64 URZ, [UR4+0x40], UR8 ;  /* 0x0000400804ff75b2 */ /* 0x0004620008000100 */
[----:B------:R2:W1:Y:S01]  /*07d0*/  SYNCS.EXCH.64 URZ, [UR4+0x60], UR6 ;  /* 0x0000600604ff75b2 */ /* 0x0004620008000100 */
[----:B------:R2:W1:Y:S01]  /*07e0*/  SYNCS.EXCH.64 URZ, [UR4+0x48], UR8 ;  /* 0x0000480804ff75b2 */ /* 0x0004620008000100 */
[----:B------:R2:W1:Y:S02]  /*07f0*/  SYNCS.EXCH.64 URZ, [UR4+0x68], UR6 ;  /* 0x0000680604ff75b2 */ /* 0x0004640008000100 */
[----:B--2---:R-:W-:Y:S01]  /*0800*/  NOP ;  /* 0x0000000000007918 */ /* 0x004fe20000000000 */
.L_x_10:
[----:B------:R-:W2:Y:S01]  /*0810*/  SHFL.IDX PT, R2, R46, RZ, 0x1f ;  /* 0x00001fff2e027589 */ /* 0x000ea200000e0000 */
[----:B------:R-:W-:Y:S01]  /*0820*/  NOP ;  /* 0x0000000000007918 */ /* 0x000fe20000000000 */
[----:B--2---:R-:W-:-:S13]  /*0830*/  ISETP.NE.AND P0, PT, R2, 0x3, PT ;  /* 0x000000030200780c */ /* 0x004fda0003f05270 */
[----:B------:R-:W-:Y:S05]  /*0840*/  @P0 BRA `(.L_x_11) ;  /* 0x0000000000300947 */ /* 0x000fea0003800000 */
[----:B-1----:R-:W1:Y:S01]  /*0850*/  S2UR UR4, SR_CgaCtaId ;  /* 0x00000000000479c3 */ /* 0x002e620000008800 */
[----:B------:R-:W-:Y:S01]  /*0860*/  UMOV UR6, 0x400 ;  /* 0x0000040000067882 */ /* 0x000fe20000000000 */
[----:B------:R-:W-:Y:S01]  /*0870*/  UMOV UR5, 0x20 ;  /* 0x0000002000057882 */ /* 0x000fe20000000000 */
[----:B------:R-:W-:Y:S01]  /*0880*/  ELECT P0, URZ, PT ;  /* 0x0000000000ff782f */ /* 0x000fe20003800000 */
[----:B-1----:R-:W-:Y:S02]  /*0890*/  ULEA UR6, UR4, UR6, 0x18 ;  /* 0x0000000604067291 */ /* 0x002fe4000f8ec0ff */
[----:B------:R-:W-:-:S04]  /*08a0*/  UIADD3 UR4, UPT, UPT, -UR5, 0x100000, URZ ;  /* 0x0010000005047890 */ /* 0x000fc8000fffe1ff */
[----:B------:R-:W-:Y:S02]  /*08b0*/  USHF.L.U32 UR5, UR4, 0xb, URZ ;  /* 0x0000000b04057899 */ /* 0x000fe400080006ff */
[----:B------:R-:W-:Y:S01]  /*08c0*/  USHF.L.U32 UR4, UR4, 0x1, URZ ;  /* 0x0000000104047899 */ /* 0x000fe200080006ff */
[----:B------:R-:W1:Y:S11]  /*08d0*/  FENCE.VIEW.ASYNC.S ;  /* 0x00000000000073c6 */ /* 0x000e760000000000 */
[----:B-1----:R2:W1:Y:S01]  /*08e0*/  SYNCS.EXCH.64 URZ, [UR6+0x70], UR4 ;  /* 0x0000700406ff75b2 */ /* 0x0024620008000100 */
[----:B------:R2:W1:Y:S02]  /*08f0*/  SYNCS.EXCH.64 URZ, [UR6+0x78], UR4 ;  /* 0x0000780406ff75b2 */ /* 0x0004640008000100 */
[----:B--2---:R-:W-:Y:S01]  /*0900*/  NOP ;  /* 0x0000000000007918 */ /* 0x004fe20000000000 */
.L_x_11:
[----:B------:R-:W2:Y:S01]  /*0910*/  SHFL.IDX PT, R2, R46, RZ, 0x1f ;  /* 0x00001fff2e027589 */ /* 0x000ea200000e0000 */
[----:B------:R-:W-:Y:S01]  /*0920*/  NOP ;  /* 0x0000000000007918 */ /* 0x000fe20000000000 */
[----:B--2---:R-:W-:-:S13]  /*0930*/  ISETP.NE.AND P0, PT, R2, 0x4, PT ;  /* 0x000000040200780c */ /* 0x004fda0003f05270 */
[----:B------:R-:W-:Y:S05]  /*0940*/  @P0 BRA `(.L_x_12) ;  /* 0x00000000004c0947 */ /* 0x000fea0003800000 */
[----:B-1----:R-:W1:Y:S01]  /*0950*/  S2UR UR6, SR_CgaCtaId ;  /* 0x00000000000679c3 */ /* 0x002e620000008800 */
[----:B------:R-:W-:Y:S01]  /*0960*/  UMOV UR4, 0x1e0 ;  /* 0x000001e000047882 */ /* 0x000fe20000000000 */
[----:B------:R-:W-:Y:S01]  /*0970*/  UMOV UR5, 0x400 ;  /* 0x0000040000057882 */ /* 0x000fe20000000000 */
[----:B------:R-:W-:Y:S01]  /*0980*/  USEL UR4, UR4, 0x1a0, UP3 ;  /* 0x000001a004047887 */ /* 0x000fe20009800000 */
[----:B------:R-:W-:Y:S01]  /*0990*/  UMOV UR8, 0x1 ;  /* 0x0000000100087882 */ /* 0x000fe20000000000 */
[----:B------:R-:W-:Y:S01]  /*09a0*/  ELECT P0, URZ, PT ;  /* 0x0000000000ff782f */ /* 0x000fe20003800000 */
[----:B------:R-:W-:-:S04]  /*09b0*/  UIADD3 UR8, UPT, UPT, -UR8, 0x100000, URZ ;  /* 0x0010000008087890 */ /* 0x000fc8000fffe1ff */
[----:B------:R-:W-:Y:S02]  /*09c0*/  USHF.L.U32 UR9, UR8, 0xb, URZ ;  /* 0x0000000b08097899 */ /* 0x000fe400080006ff */
[----:B------:R-:W-:Y:S02]  /*09d0*/  USHF.L.U32 UR8, UR8, 0x1, URZ ;  /* 0x0000000108087899 */ /* 0x000fe400080006ff */
[----:B-1----:R-:W-:Y:S02]  /*09e0*/  ULEA UR6, UR6, UR5, 0x18 ;  /* 0x0000000506067291 */ /* 0x002fe4000f8ec0ff */
[----:B------:R-:W-:-:S04]  /*09f0*/  UIADD3 UR4, UPT, UPT, -UR4, 0x100000, URZ ;  /* 0x0010000004047890 */ /* 0x000fc8000fffe1ff */
[----:B------:R-:W-:Y:S02]  /*0a00*/  USHF.L.U32 UR5, UR4, 0xb, URZ ;  /* 0x0000000b04057899 */ /* 0x000fe400080006ff */
[----:B------:R-:W-:Y:S01]  /*0a10*/  USHF.L.U32 UR4, UR4, 0x1, URZ ;  /* 0x0000000104047899 */ /* 0x000fe200080006ff */
[----:B------:R-:W1:Y:S03]  /*0a20*/  FENCE.VIEW.ASYNC.S ;  /* 0x00000000000073c6 */ /* 0x000e660000000000 */
[----:B-1----:R2:W1:Y:S08]  /*0a30*/  SYNCS.EXCH.64 URZ, [UR6+0x80], UR8 ;  /* 0x0000800806ff75b2 */ /* 0x0024700008000100 */
[----:B------:R2:W1:Y:S01]  /*0a40*/  SYNCS.EXCH.64 URZ, [UR6+0x90], UR4 ;  /* 0x0000900406ff75b2 */ /* 0x0004620008000100 */
[----:B------:R2:W1:Y:S01]  /*0a50*/  SYNCS.EXCH.64 URZ, [UR6+0x88], UR8 ;  /* 0x0000880806ff75b2 */ /* 0x0004620008000100 */
[----:B------:R2:W1:Y:S02]  /*0a60*/  SYNCS.EXCH.64 URZ, [UR6+0x98], UR4 ;  /* 0x0000980406ff75b2 */ /* 0x0004640008000100 */
[----:B--2---:R-:W-:Y:S01]  /*0a70*/  NOP ;  /* 0x0000000000007918 */ /* 0x004fe20000000000 */
.L_x_12:
        /* <DEDUP_REMOVED lines=26> */
.L_x_13:
[----:B------:R-:W2:Y:S01]  /*0c20*/  SHFL.IDX PT, R2, R46, RZ, 0x1f ;  /* 0x00001fff2e027589 */ /* 0x000ea200000e0000 */
[----:B------:R-:W1:Y:S01]  /*0c30*/  S2UR UR47, SR_CgaCtaId ;  /* 0x00000000002f79c3 */ /* 0x000e620000008800 */
[----:B------:R-:W-:Y:S01]  /*0c40*/  NOP ;  /* 0x0000000000007918 */ /* 0x000fe20000000000 */
[----:B--2---:R-:W-:-:S13]  /*0c50*/  ISETP.NE.AND P0, PT, R2, 0x3, PT ;  /* 0x000000030200780c */ /* 0x004fda0003f05270 */
[----:B-1----:R-:W-:Y:S05]  /*0c60*/  @P0 BRA `(.L_x_14) ;  /* 0x0000000000340947 */ /* 0x002fea0003800000 */
[----:B------:R-:W-:Y:S01]  /*0c70*/  UMOV UR4, 0x400 ;  /* 0x0000040000047882 */ /* 0x000fe20000000000 */
[----:B------:R-:W-:Y:S01]  /*0c80*/  UMOV UR6, 0x20 ;  /* 0x0000002000067882 */ /* 0x000fe20000000000 */
[----:B------:R-:W-:Y:S02]  /*0c90*/  ULEA UR4, UR47, UR4, 0x18 ;  /* 0x000000042f047291 */ /* 0x000fe4000f8ec0ff */
[----:B------:R-:W-:-:S04]  /*0ca0*/  UIADD3 UR6, UPT, UPT, -UR6, 0x100000, URZ ;  /* 0x0010000006067890 */ /* 0x000fc8000fffe1ff */
[----:B------:R-:W-:Y:S02]  /*0cb0*/  USHF.L.U32 UR7, UR6, 0xb, URZ ;  /* 0x0000000b06077899 */ /* 0x000fe400080006ff */
[----:B------:R-:W-:Y:S01]  /*0cc0*/  USHF.L.U32 UR6, UR6, 0x1, URZ ;  /* 0x0000000106067899 */ /* 0x000fe200080006ff */
[----:B------:R-:W-:Y:S01]  /*0cd0*/  ELECT P0, URZ, PT ;  /* 0x0000000000ff782f */ /* 0x000fe20003800000 */
[----:B------:R-:W1:Y:S10]  /*0ce0*/  FENCE.VIEW.ASYNC.S ;  /* 0x00000000000073c6 */ /* 0x000e740000000000 */
[----:B-1----:R1:W2:Y:S01]  /*0cf0*/  SYNCS.EXCH.64 URZ, [UR4+0xe0], UR6 ;  /* 0x0000e00604ff75b2 */ /* 0x0022a20008000100 */
[----:B------:R1:W1:Y:S01]  /*0d00*/  SYNCS.EXCH.64 URZ, [UR4+0xf0], UR6 ;  /* 0x0000f00604ff75b2 */ /* 0x0002620008000100 */
[----:B------:R1:W1:Y:S01]  /*0d10*/  SYNCS.EXCH.64 URZ, [UR4+0xe8], UR6 ;  /* 0x0000e80604ff75b2 */ /* 0x0002620008000100 */
[----:B------:R1:W1:Y:S01]  /*0d20*/  SYNCS.EXCH.64 URZ, [UR4+0xf8], UR6 ;  /* 0x0000f80604ff75b2 */ /* 0x0002620008000100 */
[----:B------:R-:W-:Y:S01]  /*0d30*/  NOP ;  /* 0x0000000000007918 */ /* 0x000fe20000000000 */
.L_x_14:
[----:B-1----:R-:W1:Y:S01]  /*0d40*/  LDCU UR4, c[0x0][0x36c] ;  /* 0x00006d80ff0477ac */ /* 0x002e620008000800 */
[----:B------:R-:W-:Y:S01]  /*0d50*/  ISETP.NE.OR P3, PT, R0, 0x2, !P3 ;  /* 0x000000020000780c */ /* 0x000fe20005f65670 */
[----:B------:R-:W-:Y:S01]  /*0d60*/  NOP ;  /* 0x0000000000007918 */ /* 0x000fe20000000000 */
[----:B------:R-:W-:Y:S01]  /*0d70*/  LOP3.LUT R0, R56, 0x1f, RZ, 0xc0, !PT ;  /* 0x0000001f38007812 */ /* 0x000fe200078ec0ff */
[----:B------:R-:W-:Y:S02]  /*0d80*/  UISETP.NE.AND UP4, UPT, UR18, URZ, UPT ;  /* 0x000000ff1200728c */ /* 0x000fe4000bf85270 */
[----:B-1----:R-:W-:-:S09]  /*0d90*/  UISETP.EQ.U32.AND UP5, UPT, UR4, 0x1, UPT ;  /* 0x000000010400788c */ /* 0x002fd2000bfa2070 */
[----:B------:R-:W-:Y:S05]  /*0da0*/  BRA.U !UP5, `(.L_x_15) ;  /* 0x000000010d087547 */ /* 0x000fea000b800000 */
[----:B--234-:R-:W-:Y:S01]  /*0db0*/  UCGABAR_ARV ;  /* 0x00000000000079c7 */ /* 0x01cfe20008000000 */
[----:B------:R-:W-:Y:S05]  /*0dc0*/  BRA `(.L_x_16) ;  /* 0x0000000000047947 */ /* 0x000fea0003800000 */
.L_x_15:
[----:B--234-:R-:W-:Y:S01]  /*0dd0*/  NOP ;  /* 0x0000000000007918 */ /* 0x01cfe20000000000 */
.L_x_16:
[----:B------:R-:W1:Y:S01]  /*0de0*/  S2UR UR24, SR_CTAID.X ;  /* 0x00000000001879c3 */ /* 0x000e620000002500 */
[----:B------:R-:W-:-:S05]  /*0df0*/  CS2R.32 R47, SR_CgaSize ;  /* 0x00000000002f7805 */ /* 0x000fca0000008a00 */
[----:B------:R-:W-:-:S05]  /*0e00*/  IMAD R47, R47, -0xa0, RZ ;  /* 0xffffff602f2f7824 */ /* 0x000fca00078e02ff */
[----:B------:R-:W-:-:S14]  /*0e10*/  R2UR UR5, R47 ;  /* 0x000000002f0572ca */ /* 0x000fdc00000e0000 */
[----:B------:R-:W2:Y:S01]  /*0e20*/  LDCU UR5, c[0x0][UR5+0x2b0] ;  /* 0x00005600050577ac */ /* 0x000ea20008000800 */
[----:B------:R-:W-:-:S05]  /*0e30*/  CS2R.32 R47, SR_CgaSize ;  /* 0x00000000002f7805 */ /* 0x000fca0000008a00 */
[----:B------:R-:W-:-:S05]  /*0e40*/  IMAD R47, R47, -0xa0, RZ ;  /* 0xffffff602f2f7824 */ /* 0x000fca00078e02ff */
[----:B------:R-:W-:-:S14]  /*0e50*/  R2UR UR4, R47 ;  /* 0x000000002f0472ca */ /* 0x000fdc00000e0000 */
[----:B------:R-:W3:Y:S01]  /*0e60*/  LDCU UR4, c[0x0][UR4+0x2b4] ;  /* 0x00005680040477ac */ /* 0x000ee20008000800 */
[----:B------:R-:W4:Y:S01]  /*0e70*/  S2UR UR28, SR_CTAID.Y ;  /* 0x00000000001c79c3 */ /* 0x000f220000002600 */
[----:B------:R-:W-:-:S05]  /*0e80*/  CS2R.32 R47, SR_CgaSize ;  /* 0x00000000002f7805 */ /* 0x000fca0000008a00 */
[----:B------:R-:W-:-:S05]  /*0e90*/  IMAD R47, R47, -0xa0, RZ ;  /* 0xffffff602f2f7824 */ /* 0x000fca00078e02ff */
[----:B------:R-:W-:-:S14]  /*0ea0*/  R2UR UR6, R47 ;  /* 0x000000002f0672ca */ /* 0x000fdc00000e0000 */
[----:B------:R-:W3:Y:S01]  /*0eb0*/  LDCU UR6, c[0x0][UR6+0x2a0] ;  /* 0x00005400060677ac */ /* 0x000ee20008000800 */
[----:B------:R-:W-:-:S05]  /*0ec0*/  CS2R.32 R47, SR_CgaSize ;  /* 0x00000000002f7805 */ /* 0x000fca0000008a00 */
[----:B------:R-:W-:-:S05]  /*0ed0*/  IMAD R47, R47, -0xa0, RZ ;  /* 0xffffff602f2f7824 */ /* 0x000fca00078e02ff */
[----:B------:R-:W-:-:S14]  /*0ee0*/  R2UR UR63, R47 ;  /* 0x000000002f3f72ca */ /* 0x000fdc00000e0000 */
[----:B------:R-:W3:Y:S01]  /*0ef0*/  LDCU UR63, c[0x0][UR63+0x2a4] ;  /* 0x000054803f3f77ac */ /* 0x000ee20008000800 */
[----:B------:R-:W-:Y:S01]  /*0f00*/  USHF.L.U32 UR29, UR47, 0xc, URZ ;  /* 0x0000000c2f1d7899 */ /* 0x000fe200080006ff */
[----:B------:R-:W3:Y:S01]  /*0f10*/  LDCU UR19, c[0x0][0xb24] ;  /* 0x00016480ff1377ac */ /* 0x000ee20008000800 */
[----:B------:R-:W3:Y:S01]  /*0f20*/  LDCU UR42, c[0x0][0xb24] ;  /* 0x00016480ff2a77ac */ /* 0x000ee20008000800 */
[----:B-1----:R-:W-:Y:S01]  /*0f30*/  I2FP.F32.U32 R3, UR24 ;  /* 0x0000001800037c45 */ /* 0x002fe20008201000 */
[----:B------:R-:W1:Y:S04]  /*0f40*/  LDCU UR22, c[0x0][0xb30] ;  /* 0x00016600ff1677ac */ /* 0x000e680008000800 */
[----:B--2---:R-:W-:Y:S01]  /*0f50*/  FMUL R3, R3, UR5 ;  /* 0x0000000503037c20 */ /* 0x004fe20008400000 */
[----:B------:R-:W-:Y:S01]  /*0f60*/  ULOP3.LUT UR29, UR29, 0x1000, URZ, 0xc0, !UPT ;  /* 0x000010001d1d7892 */ /* 0x000fe2000f8ec0ff */
[----:B----4-:R-:W-:-:S04]  /*0f70*/  I2FP.F32.U32 R2, UR28 ;  /* 0x0000001c00027c45 */ /* 0x010fc80008201000 */
[----:B------:R-:W2:Y:S01]  /*0f80*/  F2I.U32.TRUNC.NTZ R3, R3 ;  /* 0x0000000300037305 */ /* 0x000ea2000020f000 */
[----:B---3--:R-:W-:-:S07]  /*0f90*/  FMUL R2, R2, UR4 ;  /* 0x0000000402027c20 */ /* 0x008fce0008400000 */
[----:B------:R-:W3:Y:S01]  /*0fa0*/  F2I.U32.TRUNC.NTZ R2, R2 ;  /* 0x0000000200027305 */ /* 0x000ee2000020f000 */
[----:B--2---:R-:W-:Y:S02]  /*0fb0*/  R2UR UR5, R3 ;  /* 0x00000000030572ca */ /* 0x004fe400000e0000 */
[----:B---3--:R-:W-:Y:S02]  /*0fc0*/  R2UR UR4, R2 ;  /* 0x00000000020472ca */ /* 0x008fe400000e0000 */
[----:B------:R-:W-:-:S09]  /*0fd0*/  PRMT R2, RZ, 0x7610, R2 ;  /* 0x00007610ff027816 */ /* 0x000fd20000000002 */
[----:B------:R-:W-:-:S04]  /*0fe0*/  UIADD3 UR5, UPT, UPT, -UR5, URZ, URZ ;  /* 0x000000ff05057290 */ /* 0x000fc8000fffe1ff */
[----:B------:R-:W-:Y:S02]  /*0ff0*/  UIMAD UR5, UR6, UR5, UR24 ;  /* 0x00000005060572a4 */ /* 0x000fe4000f8e0218 */
[----:B------:R-:W-:-:S04]  /*1000*/  UIADD3 UR4, UPT, UPT, -UR4, URZ, URZ ;  /* 0x000000ff04047290 */ /* 0x000fc8000fffe1ff */
[----:B------:R-:W-:Y:S01]  /*1010*/  IMAD.U32 R47, RZ, RZ, UR5 ;  /* 0x00000005ff2f7e24 */ /* 0x000fe2000f8e00ff */
[----:B------:R-:W-:Y:S01]  /*1020*/  UIMAD UR63, UR63, UR4, UR28 ;  /* 0x000000043f3f72a4 */ /* 0x000fe2000f8e021c */
[----:B-1----:R-:W-:Y:S11]  /*1030*/  BRA.U UP4, `(.L_x_17) ;  /* 0x0000000104287547 */ /* 0x002ff6000b800000 */
[----:B------:R-:W-:Y:S01]  /*1040*/  R2UR UR6, R47 ;  /* 0x000000002f0672ca */ /* 0x000fe200000e0000 */
[----:B------:R-:W-:-:S12]  /*1050*/  UISETP.NE.AND UP0, UPT, UR63, URZ, UPT ;  /* 0x000000ff3f00728c */ /* 0x000fd8000bf05270 */
[----:B------:R-:W-:-:S04]  /*1060*/  UISETP.EQ.OR UP0, UPT, UR6, URZ, !UP0 ;  /* 0x000000ff0600728c */ /* 0x000fc8000c702670 */
[----:B------:R-:W-:Y:S02]  /*1070*/  USEL UR5, URZ, 0x1, !UP0 ;  /* 0x00000001ff057887 */ /* 0x000fe4000c000000 */
[----:B------:R-:W-:-:S04]  /*1080*/  UISETP.NE.AND UP0, UPT, UR63, URZ, UPT ;  /* 0x000000ff3f00728c */ /* 0x000fc8000bf05270 */
[----:B------:R-:W-:Y:S02]  /*1090*/  USEL UR4, URZ, 0x2, UP0 ;  /* 0x00000002ff047887 */ /* 0x000fe40008000000 */
[----:B------:R-:W-:-:S04]  /*10a0*/  UISETP.NE.AND UP0, UPT, UR6, 0x1, UPT ;  /* 0x000000010600788c */ /* 0x000fc8000bf05270 */
[----:B------:R-:W-:-:S04]  /*10b0*/  USEL UR4, UR4, 0x2, UP0 ;  /* 0x0000000204047887 */ /* 0x000fc80008000000 */
[----:B------:R-:W-:-:S06]  /*10c0*/  UIADD3 UR4, UPT, UPT, UR5, UR4, URZ ;  /* 0x0000000405047290 */ /* 0x000fcc000fffe0ff */
[----:B------:R-:W-:-:S07]  /*10d0*/  MOV R2, UR4 ;  /* 0x0000000400027c02 */ /* 0x000fce0008000f00 */
.L_x_17:
[----:B------:R-:W1:Y:S01]  /*10e0*/  S2UR UR36, SR_CTAID.Z ;  /* 0x00000000002479c3 */ /* 0x000e620000002700 */
[----:B------:R-:W-:-:S09]  /*10f0*/  UISETP.GE.AND UP0, UPT, UR19, 0x1, UPT ;  /* 0x000000011300788c */ /* 0x000fd2000bf06270 */
[----:B------:R-:W-:Y:S05]  /*1100*/  BRA.U !UP0, `(.L_x_18) ;  /* 0x0000000108d07547 */ /* 0x000fea000b800000 */
[----:B------:R-:W2:Y:S01]  /*1110*/  LDCU UR20, c[0x0][0xb0c] ;  /* 0x00016180ff1477ac */ /* 0x000ea20008000800 */
[----:B------:R-:W3:Y:S01]  /*1120*/  LDCU.128 UR12, c[0x0][0xb10] ;  /* 0x00016200ff0c77ac */ /* 0x000ee20008000c00 */
[----:B------:R-:W4:Y:S01]  /*1130*/  LDCU UR6, c[0x0][0x370] ;  /* 0x00006e00ff0677ac */ /* 0x000f220008000800 */
[----:B------:R-:W1:Y:S01]  /*1140*/  LDCU UR7, c[0x0][0x374] ;  /* 0x00006e80ff0777ac */ /* 0x000e620008000800 */
[----:B------:R-:W1:Y:S01]  /*1150*/  LDCU UR21, c[0x0][0xb20] ;  /* 0x00016400ff1577ac */ /* 0x000e620008000800 */
[----:B--2---:R-:W-:Y:S02]  /*1160*/  UISETP.NE.AND UP0, UPT, UR20, 0x1, UPT ;  /* 0x000000011400788c */ /* 0x004fe4000bf05270 */
[----:B---3--:R-:W-:Y:S01]  /*1170*/  UIMAD.WIDE.U32 UR4, UR24, UR12, URZ ;  /* 0x0000000c180472a5 */ /* 0x008fe2000f8e00ff */
[----:B------:R-:W2:Y:S01]  /*1180*/  LDCU.64 UR8, c[0x0][0xb28] ;  /* 0x00016500ff0877ac */ /* 0x000ea20008000a00 */
[----:B----4-:R-:W-:Y:S02]  /*1190*/  UIMAD.WIDE.U32 UR10, UR6, UR12, URZ ;  /* 0x0000000c060a72a5 */ /* 0x010fe4000f8e00ff */
[----:B------:R-:W-:-:S02]  /*11a0*/  USHF.R.U32.HI UR5, URZ, UR13, UR5 ;  /* 0x0000000dff057299 */ /* 0x000fc40008011605 */
[----:B------:R-:W-:Y:S02]  /*11b0*/  UISETP.NE.AND UP2, UPT, UR19, 0x1, UPT ;  /* 0x000000011300788c */ /* 0x000fe4000bf45270 */
[----:B------:R-:W-:Y:S01]  /*11c0*/  USEL UR5, UR24, UR5, !UP0 ;  /* 0x0000000518057287 */ /* 0x000fe2000c000000 */
[----:B------:R-:W-:Y:S01]  /*11d0*/  UMOV UR10, UR11 ;  /* 0x0000000b000a7c82 */ /* 0x000fe20008000000 */
[----:B------:R-:W-:Y:S02]  /*11e0*/  UIMAD.WIDE.U32 UR16, UR28, UR15, URZ ;  /* 0x0000000f1c1072a5 */ /* 0x000fe4000f8e00ff */
[----:B------:R-:W-:Y:S02]  /*11f0*/  @UP0 USHF.R.U32.HI UR6, URZ, UR13, UR10 ;  /* 0x0000000dff060299 */ /* 0x000fe4000801160a */
[----:B------:R-:W-:Y:S02]  /*1200*/  UISETP.NE.AND UP0, UPT, UR14, 0x1, UPT ;  /* 0x000000010e00788c */ /* 0x000fe4000bf05270 */
[----:B-1----:R-:W-:-:S02]  /*1210*/  UIMAD.WIDE.U32 UR10, UR7, UR15, URZ ;  /* 0x0000000f070a72a5 */ /* 0x002fc4000f8e00ff */
[----:B--2---:R-:W-:Y:S01]  /*1220*/  UIMAD.WIDE.U32 UR12, UR6, UR8, URZ ;  /* 0x00000008060c72a5 */ /* 0x004fe2000f8e00ff */
[----:B------:R-:W-:Y:S02]  /*1230*/  UMOV UR4, UR17 ;  /* 0x0000001100047c82 */ /* 0x000fe40008000000 */
[----:B------:R-:W-:Y:S02]  /*1240*/  USHF.R.U32.HI UR4, URZ, UR21, UR4 ;  /* 0x00000015ff047299 */ /* 0x000fe40008011604 */
[----:B------:R-:W-:Y:S02]  /*1250*/  UMOV UR10, UR11 ;  /* 0x0000000b000a7c82 */ /* 0x000fe40008000000 */
[----:B------:R-:W-:Y:S01]  /*1260*/  UMOV UR12, UR13 ;  /* 0x0000000d000c7c82 */ /* 0x000fe20008000000 */
[----:B------:R-:W-:Y:S02]  /*1270*/  @UP0 USHF.R.U32.HI UR7, URZ, UR21, UR10 ;  /* 0x00000015ff070299 */ /* 0x000fe4000801160a */
[----:B------:R-:W-:-:S02]  /*1280*/  USEL UR4, UR28, UR4, !UP0 ;  /* 0x000000041c047287 */ /* 0x000fc4000c000000 */
[----:B------:R-:W-:Y:S02]  /*1290*/  UIMAD.WIDE.U32 UR10, UR7, UR8, URZ ;  /* 0x00000008070a72a5 */ /* 0x000fe4000f8e00ff */
[----:B------:R-:W-:Y:S02]  /*12a0*/  @UP2 USHF.R.U32.HI UR6, URZ, UR9, UR12 ;  /* 0x00000009ff062299 */ /* 0x000fe4000801160c */
[----:B------:R-:W-:-:S03]  /*12b0*/  UIMAD.WIDE.U32 UR12, UR4, UR8, URZ ;  /* 0x00000008040c72a5 */ /* 0x000fc6000f8e00ff */
[----:B------:R-:W-:Y:S02]  /*12c0*/  UMOV UR10, UR11 ;  /* 0x0000000b000a7c82 */ /* 0x000fe40008000000 */
[----:B------:R-:W-:Y:S02]  /*12d0*/  @UP2 USHF.R.U32.HI UR7, URZ, UR9, UR10 ;  /* 0x00000009ff072299 */ /* 0x000fe4000801160a */
[----:B------:R-:W-:Y:S02]  /*12e0*/  UIMAD UR10, UR6, UR19, URZ ;  /* 0x00000013060a72a4 */ /* 0x000fe4000f8e02ff */
[----:B------:R-:W-:-:S04]  /*12f0*/  UIMAD UR7, UR7, UR19, URZ ;  /* 0x00000013070772a4 */ /* 0x000fc8000f8e02ff */
[----:B------:R-:W-:-:S03]  /*1300*/  UISETP.GE.AND UP0, UPT, UR4, UR7, UPT ;  /* 0x000000070400728c */ /* 0x000fc6000bf06270 */
[----:B------:R-:W-:Y:S01]  /*1310*/  UMOV UR7, UR13 ;  /* 0x0000000d00077c82 */ /* 0x000fe20008000000 */
[----:B------:R-:W-:Y:S02]  /*1320*/  UISETP.GE.OR UP0, UPT, UR5, UR10, UP0 ;  /* 0x0000000a0500728c */ /* 0x000fe40008706670 */
[----:B------:R-:W-:Y:S02]  /*1330*/  UIMAD.WIDE.U32 UR10, UR5, UR8, URZ ;  /* 0x00000008050a72a5 */ /* 0x000fe4000f8e00ff */
[----:B------:R-:W-:Y:S02]  /*1340*/  USHF.R.U32.HI UR7, URZ, UR9, UR7 ;  /* 0x00000009ff077299 */ /* 0x000fe40008011607 */
[----:B------:R-:W-:Y:S02]  /*1350*/  UIADD3 UR10, UPT, UPT, -UR4, URZ, URZ ;  /* 0x000000ff040a7290 */ /* 0x000fe4000fffe1ff */
[----:B------:R-:W-:Y:S02]  /*1360*/  USEL UR7, UR4, UR7, !UP2 ;  /* 0x0000000704077287 */ /* 0x000fe4000d000000 */
[----:B------:R-:W-:Y:S01]  /*1370*/  UIMAD UR10, UR14, UR10, UR28 ;  /* 0x0000000a0e0a72a4 */ /* 0x000fe2000f8e021c */
[----:B------:R-:W-:Y:S01]  /*1380*/  @!UP0 UMOV UR8, UR11 ;  /* 0x0000000b00088c82 */ /* 0x000fe20008000000 */
[----:B------:R-:W-:-:S02]  /*1390*/  UIADD3 UR11, UPT, UPT, -UR5, URZ, URZ ;  /* 0x000000ff050b7290 */ /* 0x000fc4000fffe1ff */
[----:B------:R-:W-:Y:S02]  /*13a0*/  @!UP0 USHF.R.U32.HI UR8, URZ, UR9, UR8 ;  /* 0x00000009ff088299 */ /* 0x000fe40008011608 */
[----:B------:R-:W-:Y:S02]  /*13b0*/  UIADD3 UR9, UPT, UPT, -UR7, URZ, URZ ;  /* 0x000000ff07097290 */ /* 0x000fe4000fffe1ff */
[----:B------:R-:W-:Y:S02]  /*13c0*/  @!UP0 USEL UR8, UR5, UR8, !UP2 ;  /* 0x0000000805088287 */ /* 0x000fe4000d000000 */
[----:B------:R-:W-:Y:S02]  /*13d0*/  UIMAD UR9, UR19, UR9, UR4 ;  /* 0x00000009130972a4 */ /* 0x000fe4000f8e0204 */
[----:B------:R-:W-:Y:S02]  /*13e0*/  @!UP0 UIADD3 UR7, UPT, UPT, UR7, -UR8, URZ ;  /* 0x8000000807078290 */ /* 0x000fe4000fffe0ff */
[----:B------:R-:W-:-:S02]  /*13f0*/  @!UP0 UIMAD UR6, UR9, UR6, UR8 ;  /* 0x00000006090682a4 */ /* 0x000fc4000f8e0208 */
[----:B------:R-:W-:Y:S02]  /*1400*/  @!UP0 UIMAD UR4, UR7, UR19, UR5 ;  /* 0x00000013070482a4 */ /* 0x000fe4000f8e0205 */
[----:B------:R-:W-:Y:S02]  /*1410*/  UIMAD UR24, UR20, UR11, UR24 ;  /* 0x0000000b141872a4 */ /* 0x000fe4000f8e0218 */
[----:B------:R-:W-:Y:S01]  /*1420*/  UIMAD UR28, UR4, UR14, UR10 ;  /* 0x0000000e041c72a4 */ /* 0x000fe2000f8e020a */
[----:B------:R-:W-:Y:S02]  /*1430*/  @!UP0 UMOV UR5, UR6 ;  /* 0x0000000600058c82 */ /* 0x000fe40008000000 */
[----:B------:R-:W-:-:S12]  /*1440*/  UIMAD UR24, UR5, UR20, UR24 ;  /* 0x00000014051872a4 */ /* 0x000fd8000f8e0218 */
.L_x_18:
[----:B------:R-:W-:-:S09]  /*1450*/  UISETP.NE.AND UP0, UPT, UR22, 0x1, UPT ;  /* 0x000000011600788c */ /* 0x000fd2000bf05270 */
[----:B------:R-:W-:Y:S05]  /*1460*/  BRA.U UP0, `(.L_x_19) ;  /* 0x0000000100407547 */ /* 0x000fea000b800000 */
[----:B------:R-:W2:Y:S01]  /*1470*/  LDCU.128 UR8, c[0x0][0xb10] ;  /* 0x00016200ff0877ac */ /* 0x000ea20008000c00 */
[----:B------:R-:W3:Y:S01]  /*1480*/  LDCU UR12, c[0x0][0xb0c] ;  /* 0x00016180ff0c77ac */ /* 0x000ee20008000800 */
[----:B------:R-:W4:Y:S01]  /*1490*/  LDCU UR13, c[0x0][0xb20] ;  /* 0x00016400ff0d77ac */ /* 0x000f220008000800 */
[----:B--2---:R-:W-:Y:S02]  /*14a0*/  UIMAD.WIDE.U32 UR4, UR24, UR8, URZ ;  /* 0x00000008180472a5 */ /* 0x004fe4000f8e00ff */
[----:B------:R-:W-:Y:S02]  /*14b0*/  UIMAD.WIDE.U32 UR6, UR28, UR11, URZ ;  /* 0x0000000b1c0672a5 */ /* 0x000fe4000f8e00ff */
[----:B---3--:R-:W-:Y:S02]  /*14c0*/  UISETP.NE.AND UP0, UPT, UR12, 0x1, UPT ;  /* 0x000000010c00788c */ /* 0x008fe4000bf05270 */
[----:B------:R-:W-:-:S03]  /*14d0*/  USHF.R.U32.HI UR5, URZ, UR9, UR5 ;  /* 0x00000009ff057299 */ /* 0x000fc60008011605 */
[----:B------:R-:W-:Y:S01]  /*14e0*/  UMOV UR4, UR7 ;  /* 0x0000000700047c82 */ /* 0x000fe20008000000 */
[----:B------:R-:W-:Y:S02]  /*14f0*/  USEL UR5, UR24, UR5, !UP0 ;  /* 0x0000000518057287 */ /* 0x000fe4000c000000 */
[----:B------:R-:W-:Y:S02]  /*1500*/  UISETP.NE.AND UP0, UPT, UR10, 0x1, UPT ;  /* 0x000000010a00788c */ /* 0x000fe4000bf05270 */
[----:B----4-:R-:W-:-:S04]  /*1510*/  USHF.R.U32.HI UR4, URZ, UR13, UR4 ;  /* 0x0000000dff047299 */ /* 0x010fc80008011604 */
[----:B------:R-:W-:-:S04]  /*1520*/  USEL UR4, UR28, UR4, !UP0 ;  /* 0x000000041c047287 */ /* 0x000fc8000c000000 */
[----:B------:R-:W-:Y:S02]  /*1530*/  UIADD3 UR6, UPT, UPT, UR5, -UR4, URZ ;  /* 0x8000000405067290 */ /* 0x000fe4000fffe0ff */
[----:B------:R-:W-:Y:S02]  /*1540*/  UIADD3 UR4, UPT, UPT, -UR5, UR4, URZ ;  /* 0x0000000405047290 */ /* 0x000fe4000fffe1ff */
[----:B------:R-:W-:Y:S02]  /*1550*/  UIMAD UR28, UR6, UR10, UR28 ;  /* 0x0000000a061c72a4 */ /* 0x000fe4000f8e021c */
[----:B------:R-:W-:-:S12]  /*1560*/  UIMAD UR24, UR4, UR12, UR24 ;  /* 0x0000000c041872a4 */ /* 0x000fd8000f8e0218 */
.L_x_19:
[----:B------:R-:W-:Y:S01]  /*1570*/  UISETP.NE.AND UP0, UPT, UR18, 0x2, UPT ;  /* 0x000000021200788c */ /* 0x000fe2000bf05270 */
[----:B------:R-:W-:Y:S09]  /*1580*/  BRA.U !UP5, `(.L_x_20) ;  /* 0x000000010d0c7547 */ /* 0x000ff2000b800000 */
[----:B------:R-:W-:Y:S01]  /*1590*/  UCGABAR_WAIT ;  /* 0x0000000000007dc7 */ /* 0x000fe20008000000 */
[----:B------:R-:W-:Y:S01]  /*15a0*/  CCTL.IVALL ;  /* 0x00000000ff00798f */ /* 0x000fe20002000000 */
[----:B------:R-:W-:Y:S05]  /*15b0*/  BRA `(.L_x_21) ;  /* 0x0000000000047947 */ /* 0x000fea0003800000 */
.L_x_20:
[----:B------:R-:W-:Y:S06]  /*15c0*/  BAR.SYNC.DEFER_BLOCKING 0x0 ;  /* 0x0000000000007b1d */ /* 0x000fec0000010000 */
.L_x_21:
[----:B------:R-:W-:Y:S05]  /*15d0*/  BRA.U UP0, `(.L_x_22) ;  /* 0x0000001500087547 */ /* 0x000fea000b800000 */
[----:B------:R-:W2:Y:S01]  /*15e0*/  LDCU UR6, c[0x0][0x38c] ;  /* 0x00007180ff0677ac */ /* 0x000ea20008000800 */
[----:B------:R-:W-:Y:S01]  /*15f0*/  PLOP3.LUT P1, PT, PT, PT, UP3, 0x80, 0x8 ;  /* 0x000000000008781c */ /* 0x000fe20003f2f038 */
[----:B------:R-:W-:Y:S01]  /*1600*/  IMAD.MOV.U32 R12, RZ, RZ, 0x1 ;  /* 0x00000001ff0c7424 */ /* 0x000fe200078e00ff */
[----:B------:R-:W-:Y:S01]  /*1610*/  ISETP.EQ.OR P2, PT, R0, RZ, P3 ;  /* 0x000000ff0000720c */ /* 0x000fe20001f42670 */
[----:B------:R-:W-:Y:S01]  /*1620*/  UISETP.NE.AND UP1, UPT, UR18, URZ, UPT ;  /* 0x000000ff1200728c */ /* 0x000fe2000bf25270 */
[----:B------:R-:W-:Y:S01]  /*1630*/  PLOP3.LUT P1, PT, P1, PT, PT, 0x8, 0x80 ;  /* 0x000000000080781c */ /* 0x000fe20000f2e170 */
[----:B------:R-:W-:Y:S01]  /*1640*/  USEL UR30, URZ, 0x1, UP6 ;  /* 0x00000001ff1e7887 */ /* 0x000fe2000b000000 */
[----:B------:R-:W-:Y:S01]  /*1650*/  CS2R R10, SRZ ;  /* 0x00000000000a7805 */ /* 0x000fe2000001ff00 */
[----:B------:R-:W-:Y:S01]  /*1660*/  IMAD.MOV.U32 R9, RZ, RZ, RZ ;  /* 0x000000ffff097224 */ /* 0x000fe200078e00ff */
[----:B------:R-:W3:Y:S01]  /*1670*/  LDCU UR44, c[0x0][0x370] ;  /* 0x00006e00ff2c77ac */ /* 0x000ee20008000800 */
[----:B------:R-:W-:Y:S01]  /*1680*/  IMAD.MOV.U32 R8, RZ, RZ, 0x1 ;  /* 0x00000001ff087424 */ /* 0x000fe200078e00ff */
[----:B------:R-:W4:Y:S01]  /*1690*/  LDCU.64 UR40, c[0x0][0x348] ;  /* 0x00006900ff2877ac */ /* 0x000f220008000a00 */
[----:B------:R-:W-:-:S02]  /*16a0*/  USHF.R.U32.HI UR49, URZ, 0x6, UR29 ;  /* 0x00000006ff317899 */ /* 0x000fc4000801161d */
[----:B--2---:R-:W-:Y:S02]  /*16b0*/  UIADD3 UR5, UPT, UPT, UR6, 0x7f, URZ ;  /* 0x0000007f06057890 */ /* 0x004fe4000fffe0ff */
[----:B------:R-:W-:Y:S02]  /*16c0*/  UIADD3 UR50, UPT, UPT, UR6, 0xfe, URZ ;  /* 0x000000fe06327890 */ /* 0x000fe4000fffe0ff */
[----:B------:R-:W-:Y:S01]  /*16d0*/  USHF.R.S32.HI UR4, URZ, 0x1f, UR5 ;  /* 0x0000001fff047899 */ /* 0x000fe20008011405 */
[----:B------:R-:W2:Y:S03]  /*16e0*/  LDCU UR43, c[0x0][0x374] ;  /* 0x00006e80ff2b77ac */ /* 0x000ea60008000800 */
[----:B------:R-:W-:Y:S02]  /*16f0*/  ULEA.HI UR4, UR4, UR5, URZ, 0x7 ;  /* 0x0000000504047291 */ /* 0x000fe4000f8f38ff */
[----:B------:R-:W-:-:S02]  /*1700*/  USEL UR30, UR30, 0x2, UP1 ;  /* 0x000000021e1e7887 */ /* 0x000fc40008800000 */
[----:B------:R-:W-:Y:S02]  /*1710*/  USHF.R.S32.HI UR46, URZ, 0x7, UR4 ;  /* 0x00000007ff2e7899 */ /* 0x000fe40008011404 */
[----:B------:R-:W-:Y:S02]  /*1720*/  UIADD3 UR4, UPT, UPT, UR6, -0x1, URZ ;  /* 0xffffffff06047890 */ /* 0x000fe4000fffe0ff */
[----:B------:R-:W-:Y:S02]  /*1730*/  UISETP.LT.U32.AND UP0, UPT, UR46, 0x3, UPT ;  /* 0x000000032e00788c */ /* 0x000fe4000bf01070 */
[----:B------:R-:W-:Y:S02]  /*1740*/  UISETP.GE.U32.AND UP2, UPT, UR4, -0xff, UPT ;  /* 0xffffff010400788c */ /* 0x000fe4000bf46070 */
[----:B------:R-:W-:Y:S01]  /*1750*/  USEL UR45, UR46, 0x3, UP0 ;  /* 0x000000032e2d7887 */ /* 0x000fe20008000000 */
[----:B------:R-:W-:-:S03]  /*1760*/  UMOV UR22, URZ ;  /* 0x000000ff00167c82 */ /* 0x000fc60008000000 */
[----:B------:R-:W-:Y:S02]  /*1770*/  UIADD3 UR23, UPT, UPT, UR45, -0x1, URZ ;  /* 0xffffffff2d177890 */ /* 0x000fe4000fffe0ff */
[----:B------:R-:W-:-:S03]  /*1780*/  UIADD3 UR48, UPT, UPT, UR46, -UR45, URZ ;  /* 0x8000002d2e307290 */ /* 0x000fc6000fffe0ff */
[----:B------:R-:W-:-:S04]  /*1790*/  @UP2 UIADD3 UR23, UPT, UPT, UR45, URZ, URZ ;  /* 0x000000ff2d172290 */ /* 0x000fc8000fffe0ff */
[----:B--234-:R-:W-:-:S12]  /*17a0*/  UIADD3 UR23, UPT, UPT, UR23, 0x1, URZ ;  /* 0x0000000117177890 */ /* 0x01cfd8000fffe0ff */
.L_x_42:
[----:B------:R-:W-:Y:S01]  /*17b0*/  UISETP.NE.AND UP0, UPT, UR47, URZ, UPT ;  /* 0x000000ff2f00728c */ /* 0x000fe2000bf05270 */
[----:B------:R-:W2:Y:S08]  /*17c0*/  S2UR UR47, SR_CgaCtaId ;  /* 0x00000000002f79c3 */ /* 0x000eb00000008800 */
[----:B------:R-:W-:Y:S05]  /*17d0*/  BRA.U UP0, `(.L_x_23) ;  /* 0x0000000100347547 */ /* 0x000fea000b800000 */
[----:B------:R-:W3:Y:S01]  /*17e0*/  S2R R0, SR_CgaCtaId ;  /* 0x0000000000007919 */ /* 0x000ee20000008800 */
[----:B------:R-:W-:-:S04]  /*17f0*/  MOV R2, 0x400 ;  /* 0x0000040000027802 */ /* 0x000fc80000000f00 */
[----:B---3--:R-:W-:Y:S02]  /*1800*/  LEA R0, R0, R2, 0x18 ;  /* 0x0000000200007211 */ /* 0x008fe400078ec0ff */
[----:B------:R-:W-:-:S03]  /*1810*/  SHF.L.U32 R2, R8, 0x1f, RZ ;  /* 0x0000001f08027819 */ /* 0x000fc600000006ff */
[----:B------:R-:W-:-:S04]  /*1820*/  IMAD R0, R9, 0x8, R0 ;  /* 0x0000000809007824 */ /* 0x000fc800078e0200 */
[----:B------:R-:W3:Y:S02]  /*1830*/  SYNCS.PHASECHK.TRANS64.TRYWAIT P0, [R0+URZ+0xf0], R2 ;  /* 0x0000f002000075a7 */ /* 0x000ee400080011ff */
[----:B---3--:R-:W-:Y:S05]  /*1840*/  @!P0 BRA `(.L_x_24) ;  /* 0x00000070000c8947 */ /* 0x008fea0003800000 */
.L_x_137:
[----:B------:R-:W-:Y:S01]  /*1850*/  VIADD R9, R9, 0x1 ;  /* 0x0000000109097836 */ /* 0x000fe20000000000 */
[----:B------:R3:W-:Y:S04]  /*1860*/  SYNCS.ARRIVE.TRANS64.A1T0 RZ, [R0+URZ+0xe0], RZ ;  /* 0x0000e0ff00ff79a7 */ /* 0x0007e800081000ff */
[----:B------:R-:W-:-:S04]  /*1870*/  ISETP.NE.AND P0, PT, R9, 0x2, PT ;  /* 0x000000020900780c */ /* 0x000fc80003f05270 */
[----:B------:R-:W-:Y:S02]  /*1880*/  SEL R9, R9, RZ, P0 ;  /* 0x000000ff09097207 */ /* 0x000fe40000000000 */
[----:B---3--:R-:W-:-:S04]  /*1890*/  SEL R0, RZ, 0x1, P0 ;  /* 0x00000001ff007807 */ /* 0x008fc80000000000 */
[----:B------:R-:W-:-:S07]  /*18a0*/  LOP3.LUT R8, R8, R0, RZ, 0x3c, !PT ;  /* 0x0000000008087212 */ /* 0x000fce00078e3cff */
.L_x_23:
[----:B------:R-:W-:Y:S01]  /*18b0*/  UMOV UR13, 0x400 ;  /* 0x00000400000d7882 */ /* 0x000fe20000000000 */
[----:B------:R-:W-:Y:S01]  /*18c0*/  SHF.L.U32 R0, R12, 0x1f, RZ ;  /* 0x0000001f0c007819 */ /* 0x000fe200000006ff */
[----:B--2---:R-:W-:Y:S02]  /*18d0*/  ULEA UR13, UR47, UR13, 0x18 ;  /* 0x0000000d2f0d7291 */ /* 0x004fe4000f8ec0ff */
[----:B------:R-:W-:Y:S02]  /*18e0*/  UISETP.GE.U32.AND UP0, UPT, UR50, 0xff, UPT ;  /* 0x000000ff3200788c */ /* 0x000fe4000bf06070 */
[----:B------:R-:W-:Y:S02]  /*18f0*/  ULEA UR4, UR22, UR13, 0x3 ;  /* 0x0000000d16047291 */ /* 0x000fe4000f8e18ff */
[----:B------:R-:W-:Y:S02]  /*1900*/  USHF.L.U32 UR35, UR24, 0x6, URZ ;  /* 0x0000000618237899 */ /* 0x000fe400080006ff */
[----:B------:R-:W-:Y:S01]  /*1910*/  ULEA UR19, UR28, UR49, 0x7 ;  /* 0x000000311c137291 */ /* 0x000fe2000f8e38ff */
[----:B------:R-:W-:-:S04]  /*1920*/  UMOV UR14, URZ ;  /* 0x000000ff000e7c82 */ /* 0x000fc80008000000 */
[----:B------:R2:W3:Y:S01]  /*1930*/  SYNCS.PHASECHK.TRANS64.TRYWAIT P0, [UR4+0x18], R0 ;  /* 0x00001800ff0075a7 */ /* 0x0004e20008001104 */
[----:B------:R-:W-:Y:S06]  /*1940*/  BRA.U !UP0, `(.L_x_25) ;  /* 0x0000000108f47547 */ /* 0x000fec000b800000 */
[----:B------:R-:W-:Y:S01]  /*1950*/  UMOV UR21, URZ ;  /* 0x000000ff00157c82 */ /* 0x000fe20008000000 */
[----:B------:R-:W-:-:S05]  /*1960*/  UMOV UR4, UR22 ;  /* 0x0000001600047c82 */ /* 0x000fca0008000000 */
.L_x_31:
[----:B------:R-:W-:Y:S01]  /*1970*/  ULEA UR33, UR4, UR13, 0x3 ;  /* 0x0000000d04217291 */ /* 0x000fe2000f8e18ff */
[----:B---3--:R-:W-:Y:S01]  /*1980*/  @!P3 MOV R2, 0xc000 ;  /* 0x0000c0000002b802 */ /* 0x008fe20000000f00 */
[----:B-1-3--:R-:W-:Y:S10]  /*1990*/  @P0 BRA `(.L_x_26) ;  /* 0x00000000000c0947 */ /* 0x00aff40003800000 */
[----:B------:R-:W-:-:S04]  /*19a0*/  SHF.L.U32 R3, R12, 0x1f, RZ ;  /* 0x0000001f0c037819 */ /* 0x000fc800000006ff */
[----:B------:R-:W3:Y:S02]  /*19b0*/  SYNCS.PHASECHK.TRANS64.TRYWAIT P0, [UR33+0x18], R3 ;  /* 0x00001803ff0075a7 */ /* 0x000ee40008001121 */
[----:B---3--:R-:W-:Y:S05]  /*19c0*/  @!P0 BRA `(.L_x_27) ;  /* 0x0000006c00c08947 */ /* 0x008fea0003800000 */
.L_x_26:
[----:B------:R3:W-:Y:S01]  /*19d0*/  @!P3 SYNCS.ARRIVE.TRANS64 RZ, [UR33], R2 ;  /* 0x00000002ffffb9a7 */ /* 0x0007e20008000021 */
[----:B------:R-:W-:-:S04]  /*19e0*/  ULOP3.LUT UR5, UR30, 0x2, URZ, 0xfc, !UPT ;  /* 0x000000021e057892 */ /* 0x000fc8000f8efcff */
[----:B------:R-:W-:-:S09]  /*19f0*/  UISETP.NE.AND UP0, UPT, UR5, 0x2, UPT ;  /* 0x000000020500788c */ /* 0x000fd2000bf05270 */
[----:B------:R-:W-:Y:S05]  /*1a00*/  BRA.U UP0, `(.L_x_28) ;  /* 0x0000000100047547 */ /* 0x000fea000b800000 */
[----:B-1----:R-:W-:Y:S05]  /*1a10*/  BPT.TRAP 0x1 ;  /* 0x000000040000795c */ /* 0x002fea0000300000 */
.L_x_28:
[----:B------:R-:W-:Y:S04]  /*1a20*/  BSSY.RECONVERGENT B0, `(.L_x_29) ;  /* 0x0000003000007945 */ /* 0x000fe80003800200 */
[----:B------:R-:W-:Y:S05]  /*1a30*/  @P2 BRA `(.L_x_30) ;  /* 0x0000000000042947 */ /* 0x000fea0003800000 */
[----:B-1----:R-:W-:Y:S05]  /*1a40*/  BPT.TRAP 0x1 ;  /* 0x000000040000795c */ /* 0x002fea0000300000 */
.L_x_30:
[----:B-1----:R-:W-:Y:S05]  /*1a50*/  BSYNC.RECONVERGENT B0 ;  /* 0x0000000000007941 */ /* 0x002fea0003800200 */
.L_x_29:
[----:B------:R-:W-:Y:S02]  /*1a60*/  UIADD3 UR5, UPT, UPT, UR4, 0x1, URZ ;  /* 0x0000000104057890 */ /* 0x000fe4000fffe0ff */
[----:B------:R-:W-:Y:S02]  /*1a70*/  USHF.L.U32 UR4, UR4, 0xe, URZ ;  /* 0x0000000e04047899 */ /* 0x000fe400080006ff */
[----:B------:R-:W-:Y:S02]  /*1a80*/  UISETP.NE.AND UP0, UPT, UR5, 0x3, UPT ;  /* 0x000000030500788c */ /* 0x000fe4000bf05270 */
[----:B------:R-:W-:Y:S02]  /*1a90*/  USHF.L.U32 UR34, UR21, 0x7, URZ ;  /* 0x0000000715227899 */ /* 0x000fe400080006ff */
[----:B------:R-:W-:Y:S02]  /*1aa0*/  USEL UR6, URZ, 0x1, UP0 ;  /* 0x00000001ff067887 */ /* 0x000fe40008000000 */
[----:B------:R-:W-:-:S02]  /*1ab0*/  USEL UR22, UR5, URZ, UP0 ;  /* 0x000000ff05167287 */ /* 0x000fc40008000000 */
[----:B------:R-:W-:Y:S02]  /*1ac0*/  UIADD3 UR14, UP0, UPT, UR40, 0x180, URZ ;  /* 0x00000180280e7890 */ /* 0x000fe4000ff1e0ff */
[----:B------:R-:W-:Y:S01]  /*1ad0*/  ULOP3.LUT UR8, UR4, UR29, URZ, 0xfc, !UPT ;  /* 0x0000001d04087292 */ /* 0x000fe2000f8efcff */
[----:B------:R-:W-:Y:S01]  /*1ae0*/  LOP3.LUT R12, R12, UR6, RZ, 0x3c, !PT ;  /* 0x000000060c0c7c12 */ /* 0x000fe2000f8e3cff */
[----:B------:R-:W-:Y:S02]  /*1af0*/  UIADD3 UR21, UPT, UPT, UR21, 0x1, URZ ;  /* 0x0000000115157890 */ /* 0x000fe4000fffe0ff */
[----:B------:R-:W-:Y:S01]  /*1b00*/  UIADD3 UR6, UP1, UPT, UR40, 0x80, URZ ;  /* 0x0000008028067890 */ /* 0x000fe2000ff3e0ff */
[----:B--2---:R-:W-:Y:S01]  /*1b10*/  SHF.L.U32 R0, R12, 0x1f, RZ ;  /* 0x0000001f0c007819 */ /* 0x004fe200000006ff */
[----:B------:R-:W-:Y:S02]  /*1b20*/  UIADD3 UR24, UPT, UPT, UR13, UR4, URZ ;  /* 0x000000040d187290 */ /* 0x000fe4000fffe0ff */
[----:B------:R-:W-:-:S02]  /*1b30*/  UIADD3.X UR15, UPT, UPT, URZ, UR41, URZ, UP0, !UPT ;  /* 0x00000029ff0f7290 */ /* 0x000fc400087fe4ff */
[----:B------:R-:W-:Y:S02]  /*1b40*/  ULEA UR8, UR8, UR13, 0x1 ;  /* 0x0000000d08087291 */ /* 0x000fe4000f8e08ff */
[----:B------:R-:W-:Y:S02]  /*1b50*/  ULEA UR5, UR22, UR13, 0x3 ;  /* 0x0000000d16057291 */ /* 0x000fe4000f8e18ff */
[----:B------:R-:W-:Y:S02]  /*1b60*/  UISETP.NE.AND UP0, UPT, UR21, UR23, UPT ;  /* 0x000000171500728c */ /* 0x000fe4000bf05270 */
[----:B------:R-:W-:Y:S02]  /*1b70*/  UIADD3.X UR7, UPT, UPT, URZ, UR41, URZ, UP1, !UPT ;  /* 0x00000029ff077290 */ /* 0x000fe40008ffe4ff */
[----:B------:R-:W-:Y:S02]  /*1b80*/  UIADD3 UR32, UPT, UPT, UR24, 0x4400, URZ ;  /* 0x0000440018207890 */ /* 0x000fe4000fffe0ff */
[----:B------:R-:W-:Y:S01]  /*1b90*/  UIADD3 UR26, UPT, UPT, UR34, 0x40, URZ ;  /* 0x00000040221a7890 */ /* 0x000fe2000fffe0ff */
[----:B------:R4:W1:Y:S01]  /*1ba0*/  SYNCS.PHASECHK.TRANS64.TRYWAIT P0, [UR5+0x18], R0 ;  /* 0x00001800ff0075a7 */ /* 0x0008620008001105 */
[----:B------:R-:W-:-:S02]  /*1bb0*/  UIADD3 UR24, UPT, UPT, UR24, 0x6400, URZ ;  /* 0x0000640018187890 */ /* 0x000fc4000fffe0ff */
[----:B------:R-:W-:Y:S02]  /*1bc0*/  UIADD3 UR16, UPT, UPT, UR8, 0x10400, URZ ;  /* 0x0001040008107890 */ /* 0x000fe4000fffe0ff */
[----:B------:R-:W-:Y:S01]  /*1bd0*/  UIADD3 UR8, UPT, UPT, UR8, 0x14400, URZ ;  /* 0x0001440008087890 */ /* 0x000fe2000fffe0ff */
[----:B------:R-:W-:Y:S01]  /*1be0*/  UMOV UR38, 0x0 ;  /* 0x0000000000267882 */ /* 0x000fe20000000000 */
[----:B------:R-:W-:Y:S01]  /*1bf0*/  UMOV UR39, 0x10000000 ;  /* 0x1000000000277882 */ /* 0x000fe20000000000 */
[----:B------:R-:W-:Y:S01]  /*1c00*/  UMOV UR25, UR33 ;  /* 0x0000002100197c82 */ /* 0x000fe20008000000 */
[----:B------:R-:W-:Y:S01]  /*1c10*/  UMOV UR27, UR35 ;  /* 0x00000023001b7c82 */ /* 0x000fe20008000000 */
[----:B------:R-:W-:Y:S01]  /*1c20*/  UMOV UR28, UR36 ;  /* 0x00000024001c7c82 */ /* 0x000fe20008000000 */
[----:B------:R-:W-:Y:S01]  /*1c30*/  UMOV UR5, 0x30000 ;  /* 0x0003000000057882 */ /* 0x000fe20000000000 */
[----:B------:R-:W-:Y:S01]  /*1c40*/  UMOV UR17, UR33 ;  /* 0x0000002100117c82 */ /* 0x000fe20008000000 */
[----:B------:R-:W-:Y:S01]  /*1c50*/  UMOV UR20, UR36 ;  /* 0x0000002400147c82 */ /* 0x000fe20008000000 */
[----:B------:R-:W-:Y:S01]  /*1c60*/  UMOV UR18, UR34 ;  /* 0x0000002200127c82 */ /* 0x000fe20008000000 */
[----:B------:R-:W-:Y:S01]  /*1c70*/  UTMALDG.3D [UR32], [UR6], desc[UR38] ;  /* 0x00002620060075b4 */ /* 0x000fe20008011000 */
[----:B------:R-:W-:Y:S01]  /*1c80*/  UMOV UR11, UR19 ;  /* 0x00000013000b7c82 */ /* 0x000fe20008000000 */
[----:B------:R-:W-:Y:S01]  /*1c90*/  UMOV UR12, UR36 ;  /* 0x00000024000c7c82 */ /* 0x000fe20008000000 */
[----:B------:R-:W-:Y:S01]  /*1ca0*/  UMOV UR9, UR33 ;  /* 0x0000002100097c82 */ /* 0x000fe20008000000 */
[----:B------:R-:W-:Y:S01]  /*1cb0*/  UMOV UR10, UR26 ;  /* 0x0000001a000a7c82 */ /* 0x000fe20008000000 */
[----:B------:R-:W-:Y:S01]  /*1cc0*/  UMOV UR4, UR22 ;  /* 0x0000001600047c82 */ /* 0x000fe20008000000 */
[----:B------:R-:W-:Y:S01]  /*1cd0*/  UTMALDG.3D [UR24], [UR6], desc[UR38] ;  /* 0x00002618060075b4 */ /* 0x000fe20008011000 */
[----:B------:R-:W-:Y:S01]  /*1ce0*/  UTMALDG.3D.MULTICAST [UR16], [UR14], UR5, desc[UR38] ;  /* 0x000026100e0073b4 */ /* 0x000fe20008011805 */
[----:B------:R2:W-:Y:S02]  /*1cf0*/  UTMALDG.3D.MULTICAST [UR8], [UR14], UR5, desc[UR38] ;  /* 0x000026080e0073b4 */ /* 0x0005e40008011805 */
[----:B--2---:R-:W-:Y:S01]  /*1d00*/  UMOV UR14, UR23 ;  /* 0x00000017000e7c82 */ /* 0x004fe20008000000 */
[----:B----4-:R-:W-:Y:S05]  /*1d10*/  BRA.U UP0, `(.L_x_31) ;  /* 0xfffffffd00147547 */ /* 0x010fea000b83ffff */
.L_x_25:
[----:B------:R-:W-:Y:S01]  /*1d20*/  ULEA UR4, UR22, UR13, 0x3 ;  /* 0x0000000d16047291 */ /* 0x000fe2000f8e18ff */
[----:B--2---:R-:W-:Y:S01]  /*1d30*/  SHF.L.U32 R0, R12, 0x1f, RZ ;  /* 0x0000001f0c007819 */ /* 0x004fe200000006ff */
[----:B------:R-:W-:Y:S01]  /*1d40*/  @!P1 SYNCS.ARRIVE.TRANS64.A1T0 RZ, [UR13+0x78], RZ ;  /* 0x000078ffffff99a7 */ /* 0x000fe2000810000d */
[----:B------:R-:W-:-:S06]  /*1d50*/  UISETP.GT.AND UP0, UPT, UR46, UR45, UPT ;  /* 0x0000002d2e00728c */ /* 0x000fcc000bf04270 */
[----:B-1-3--:R1:W2:Y:S03]  /*1d60*/  SYNCS.PHASECHK.TRANS64.TRYWAIT P0, [UR4+0x18], R0 ;  /* 0x00001800ff0075a7 */ /* 0x00a2a60008001104 */
[----:B------:R-:W-:Y:S05]  /*1d70*/  BRA.U !UP0, `(.L_x_32) ;  /* 0x0000000108f07547 */ /* 0x000fea000b800000 */
[----:B------:R-:W-:Y:S01]  /*1d80*/  UIADD3 UR15, UPT, UPT, UR48, UR14, URZ ;  /* 0x0000000e300f7290 */ /* 0x000fe2000fffe0ff */
[----:B------:R-:W-:-:S11]  /*1d90*/  UMOV UR4, UR22 ;  /* 0x0000001600047c82 */ /* 0x000fd60008000000 */
.L_x_38:
[----:B------:R-:W-:Y:S01]  /*1da0*/  ULEA UR33, UR4, UR13, 0x3 ;  /* 0x0000000d04217291 */ /* 0x000fe2000f8e18ff */
[----:B--2---:R-:W-:Y:S01]  /*1db0*/  @!P3 MOV R2, 0xc000 ;  /* 0x0000c0000002b802 */ /* 0x004fe20000000f00 */
[----:B--2-4-:R-:W-:Y:S10]  /*1dc0*/  @P0 BRA `(.L_x_33) ;  /* 0x00000000000c0947 */ /* 0x014ff40003800000 */
[----:B------:R-:W-:-:S04]  /*1dd0*/  SHF.L.U32 R3, R12, 0x1f, RZ ;  /* 0x0000001f0c037819 */ /* 0x000fc800000006ff */
[----:B------:R-:W2:Y:S02]  /*1de0*/  SYNCS.PHASECHK.TRANS64.TRYWAIT P0, [UR33+0x18], R3 ;  /* 0x00001803ff0075a7 */ /* 0x000ea40008001121 */
[----:B--2---:R-:W-:Y:S05]  /*1df0*/  @!P0 BRA `(.L_x_34) ;  /* 0x0000006800cc8947 */ /* 0x004fea0003800000 */
.L_x_33:
[----:B------:R2:W-:Y:S01]  /*1e00*/  @!P3 SYNCS.ARRIVE.TRANS64 RZ, [UR33], R2 ;  /* 0x00000002ffffb9a7 */ /* 0x0005e20008000021 */
[----:B------:R-:W-:-:S04]  /*1e10*/  ULOP3.LUT UR5, UR30, 0x2, URZ, 0xfc, !UPT ;  /* 0x000000021e057892 */ /* 0x000fc8000f8efcff */
[----:B------:R-:W-:-:S09]  /*1e20*/  UISETP.NE.AND UP0, UPT, UR5, 0x2, UPT ;  /* 0x000000020500788c */ /* 0x000fd2000bf05270 */
[----:B------:R-:W-:Y:S05]  /*1e30*/  BRA.U UP0, `(.L_x_35) ;  /* 0x0000000100047547 */ /* 0x000fea000b800000 */
[----:B------:R-:W-:Y:S05]  /*1e40*/  BPT.TRAP 0x1 ;  /* 0x000000040000795c */ /* 0x000fea0000300000 */
.L_x_35:
[----:B------:R-:W-:Y:S04]  /*1e50*/  BSSY.RECONVERGENT B0, `(.L_x_36) ;  /* 0x0000003000007945 */ /* 0x000fe80003800200 */
[----:B------:R-:W-:Y:S05]  /*1e60*/  @P2 BRA `(.L_x_37) ;  /* 0x0000000000042947 */ /* 0x000fea0003800000 */
[----:B------:R-:W-:Y:S05]  /*1e70*/  BPT.TRAP 0x1 ;  /* 0x000000040000795c */ /* 0x000fea0000300000 */
.L_x_37:
[----:B------:R-:W-:Y:S05]  /*1e80*/  BSYNC.RECONVERGENT B0 ;  /* 0x0000000000007941 */ /* 0x000fea0003800200 */
.L_x_36:
[----:B------:R-:W-:Y:S02]  /*1e90*/  UIADD3 UR5, UPT, UPT, UR4, 0x1, URZ ;  /* 0x0000000104057890 */ /* 0x000fe4000fffe0ff */
[----:B------:R-:W-:Y:S02]  /*1ea0*/  USHF.L.U32 UR7, UR4, 0xe, URZ ;  /* 0x0000000e04077899 */ /* 0x000fe400080006ff */
[----:B------:R-:W-:Y:S02]  /*1eb0*/  UISETP.NE.AND UP0, UPT, UR5, 0x3, UPT ;  /* 0x000000030500788c */ /* 0x000fe4000bf05270 */
[----:B------:R-:W-:Y:S02]  /*1ec0*/  ULOP3.LUT UR8, UR7, UR29, URZ, 0xfc, !UPT ;  /* 0x0000001d07087292 */ /* 0x000fe4000f8efcff */
[----:B------:R-:W-:Y:S02]  /*1ed0*/  USEL UR6, URZ, 0x1, UP0 ;  /* 0x00000001ff067887 */ /* 0x000fe40008000000 */
[----:B------:R-:W-:-:S02]  /*1ee0*/  USEL UR22, UR5, URZ, UP0 ;  /* 0x000000ff05167287 */ /* 0x000fc40008000000 */
[----:B------:R-:W-:Y:S02]  /*1ef0*/  UIADD3 UR4, UP1, UPT, UR40, 0x80, URZ ;  /* 0x0000008028047890 */ /* 0x000fe4000ff3e0ff */
[----:B------:R-:W-:Y:S01]  /*1f00*/  ULEA UR5, UR22, UR13, 0x3 ;  /* 0x0000000d16057291 */ /* 0x000fe2000f8e18ff */
[----:B------:R-:W-:Y:S01]  /*1f10*/  LOP3.LUT R12, R12, UR6, RZ, 0x3c, !PT ;  /* 0x000000060c0c7c12 */ /* 0x000fe2000f8e3cff */
[----:B------:R-:W-:Y:S02]  /*1f20*/  UIADD3 UR24, UPT, UPT, UR13, UR7, URZ ;  /* 0x000000070d187290 */ /* 0x000fe4000fffe0ff */
[----:B------:R-:W-:Y:S01]  /*1f30*/  USHF.L.U32 UR34, UR14, 0x7, URZ ;  /* 0x000000070e227899 */ /* 0x000fe200080006ff */
[----:B-1----:R-:W-:Y:S01]  /*1f40*/  SHF.L.U32 R0, R12, 0x1f, RZ ;  /* 0x0000001f0c007819 */ /* 0x002fe200000006ff */
[----:B------:R-:W-:Y:S02]  /*1f50*/  UIADD3 UR6, UP0, UPT, UR40, 0x180, URZ ;  /* 0x0000018028067890 */ /* 0x000fe4000ff1e0ff */
[----:B------:R-:W-:Y:S01]  /*1f60*/  ULEA UR8, UR8, UR13, 0x1 ;  /* 0x0000000d08087291 */ /* 0x000fe2000f8e08ff */
[----:B------:R3:W4:Y:S01]  /*1f70*/  SYNCS.PHASECHK.TRANS64.TRYWAIT P0, [UR5+0x18], R0 ;  /* 0x00001800ff0075a7 */ /* 0x0007220008001105 */
[----:B------:R-:W-:-:S02]  /*1f80*/  UIADD3.X UR5, UPT, UPT, URZ, UR41, URZ, UP1, !UPT ;  /* 0x00000029ff057290 */ /* 0x000fc40008ffe4ff */
[----:B------:R-:W-:Y:S02]  /*1f90*/  UIADD3 UR32, UPT, UPT, UR24, 0x4400, URZ ;  /* 0x0000440018207890 */ /* 0x000fe4000fffe0ff */
[----:B------:R-:W-:Y:S02]  /*1fa0*/  UIADD3 UR26, UPT, UPT, UR34, 0x40, URZ ;  /* 0x00000040221a7890 */ /* 0x000fe4000fffe0ff */
[----:B------:R-:W-:Y:S02]  /*1fb0*/  UIADD3 UR24, UPT, UPT, UR24, 0x6400, URZ ;  /* 0x0000640018187890 */ /* 0x000fe4000fffe0ff */
[----:B------:R-:W-:Y:S02]  /*1fc0*/  UIADD3.X UR7, UPT, UPT, URZ, UR41, URZ, UP0, !UPT ;  /* 0x00000029ff077290 */ /* 0x000fe400087fe4ff */
        /* <DEDUP_REMOVED lines=16> */
[----:B------:R-:W-:Y:S01]  /*20d0*/  UIADD3 UR14, UPT, UPT, UR14, 0x1, URZ ;  /* 0x000000010e0e7890 */ /* 0x000fe2000fffe0ff */
[----:B------:R1:W-:Y:S03]  /*20e0*/  UTMALDG.3D [UR24], [UR4], desc[UR38] ;  /* 0x00002618040075b4 */ /* 0x0003e60008011000 */
[----:B------:R-:W-:Y:S01]  /*20f0*/  UISETP.NE.AND UP0, UPT, UR14, UR15, UPT ;  /* 0x0000000f0e00728c */ /* 0x000fe2000bf05270 */
[----:B------:R3:W-:Y:S01]  /*2100*/  UTMALDG.3D.MULTICAST [UR16], [UR6], UR21, desc[UR38] ;  /* 0x00002610060073b4 */ /* 0x0007e20008011815 */
[----:B------:R3:W-:Y:S01]  /*2110*/  UTMALDG.3D.MULTICAST [UR8], [UR6], UR21, desc[UR38] ;  /* 0x00002608060073b4 */ /* 0x0007e20008011815 */
[----:B-1----:R-:W-:-:S06]  /*2120*/  UMOV UR4, UR22 ;  /* 0x0000001600047c82 */ /* 0x002fcc0008000000 */
[----:B---3--:R-:W-:Y:S05]  /*2130*/  BRA.U UP0, `(.L_x_38) ;  /* 0xfffffffd00187547 */ /* 0x008fea000b83ffff */
.L_x_32:
[C---:B------:R-:W-:Y:S01]  /*2140*/  LEA R3, R11.reuse, UR13, 0x3 ;  /* 0x0000000d0b037c11 */ /* 0x040fe2000f8e18ff */
[----:B------:R-:W-:Y:S01]  /*2150*/  NOP ;  /* 0x0000000000007918 */ /* 0x000fe20000000000 */
[----:B-1----:R-:W-:Y:S02]  /*2160*/  SHF.L.U32 R0, R10, 0x1f, RZ ;  /* 0x0000001f0a007819 */ /* 0x002fe400000006ff */
[----:B------:R-:W-:Y:S02]  /*2170*/  LEA R4, R11, UR13, 0x4 ;  /* 0x0000000d0b047c11 */ /* 0x000fe4000f8e20ff */
[----:B--2-4-:R-:W1:Y:S02]  /*2180*/  SYNCS.PHASECHK.TRANS64.TRYWAIT P0, [R3+URZ+0x80], R0 ;  /* 0x00008000030075a7 */ /* 0x014e6400080011ff */
[----:B-1----:R-:W-:Y:S05]  /*2190*/  @!P0 BRA `(.L_x_39) ;  /* 0x0000006400fc8947 */ /* 0x002fea0003800000 */
.L_x_140:
[----:B------:R-:W2:Y:S01]  /*21a0*/  LDS.128 R4, [R4+0x110] ;  /* 0x0001100004047984 */ /* 0x000ea20000000c00 */
[----:B------:R-:W-:Y:S01]  /*21b0*/  UISETP.GE.AND UP0, UPT, UR42, 0x1, UPT ;  /* 0x000000012a00788c */ /* 0x000fe2000bf06270 */
[----:B------:R-:W-:Y:S01]  /*21c0*/  @!PT LDS RZ, [RZ] ;  /* 0x00000000fffff984 */ /* 0x000fe20000000800 */
[----:B------:R-:W-:Y:S01]  /*21d0*/  @!PT LDS RZ, [RZ] ;  /* 0x00000000fffff984 */ /* 0x000fe20000000800 */
[----:B------:R-:W-:Y:S01]  /*21e0*/  @!PT LDS RZ, [RZ] ;  /* 0x00000000fffff984 */ /* 0x000fe20000000800 */
[----:B------:R-:W-:Y:S01]  /*21f0*/  @!PT LDS RZ, [RZ] ;  /* 0x00000000fffff984 */ /* 0x000fe20000000800 */
[----:B------:R3:W-:Y:S06]  /*2200*/  MEMBAR.ALL.CTA ;  /* 0x0000000000007992 */ /* 0x0007ec0000008000 */
[----:B---3--:R-:W3:Y:S01]  /*2210*/  FENCE.VIEW.ASYNC.S ;  /* 0x00000000000073c6 */ /* 0x008ee20000000000 */
[----:B--2---:R-:W-:-:S13]  /*2220*/  LOP3.LUT P0, RZ, R6, 0x1, RZ, 0xc0, !PT ;  /* 0x0000000106ff7812 */ /* 0x004fda000780c0ff */
[----:B---3--:R-:W-:Y:S01]  /*2230*/  VOTEU.ANY UP1, P0 ;  /* 0x0000000000ff7886 */ /* 0x008fe20000020100 */
[----:B------:R-:W-:-:S13]  /*2240*/  PLOP3.LUT P0, PT, PT, PT, UP1, 0x80, 0x8 ;  /* 0x000000000008781c */ /* 0x000fda0003f0f018 */
[----:B-1----:R-:W-:Y:S02]  /*2250*/  @P0 LOP3.LUT R0, R5, 0xffff, RZ, 0xc0, !PT ;  /* 0x0000ffff05000812 */ /* 0x002fe400078ec0ff */
[----:B------:R-:W-:Y:S02]  /*2260*/  @P0 MOV R2, R4 ;  /* 0x0000000400020202 */ /* 0x000fe40000000f00 */
[----:B------:R-:W-:Y:S01]  /*2270*/  @P0 R2UR UR5, R0 ;  /* 0x00000000000502ca */ /* 0x000fe200000e0000 */
[----:B------:R-:W-:Y:S01]  /*2280*/  VIADD R0, R3, 0x90 ;  /* 0x0000009003007836 */ /* 0x000fe20000000000 */
[----:B------:R-:W-:Y:S02]  /*2290*/  @P0 SHF.R.U32.HI R4, RZ, 0x10, R5 ;  /* 0x00000010ff040819 */ /* 0x000fe40000011605 */
[----:B------:R-:W-:Y:S02]  /*22a0*/  @P0 R2UR UR6, R2 ;  /* 0x00000000020602ca */ /* 0x000fe400000e0000 */
[----:B------:R-:W-:-:S02]  /*22b0*/  PRMT R0, RZ, 0x654, R0 ;  /* 0x00000654ff007816 */ /* 0x000fc40000000000 */
[----:B------:R-:W-:Y:S02]  /*22c0*/  @P0 R2UR UR4, R4 ;  /* 0x00000000040402ca */ /* 0x000fe400000e0000 */
[----:B------:R1:W-:Y:S03]  /*22d0*/  SYNCS.ARRIVE.TRANS64.RED.A1T0 RZ, [R0+URZ], RZ ;  /* 0x000000ff00ff79a7 */ /* 0x0003e600081004ff */
[----:B------:R-:W-:-:S04]  /*22e0*/  @UP1 UMOV UR31, UR5 ;  /* 0x00000005001f1c82 */ /* 0x000fc80008000000 */
[----:B------:R-:W-:-:S04]  /*22f0*/  @UP1 UMOV UR37, UR6 ;  /* 0x0000000600251c82 */ /* 0x000fc80008000000 */
[----:B------:R-:W-:Y:S01]  /*2300*/  @UP1 UMOV UR36, UR4 ;  /* 0x0000000400241c82 */ /* 0x000fe20008000000 */
[----:B------:R-:W-:Y:S05]  /*2310*/  BRA.U !UP0, `(.L_x_40) ;  /* 0x0000000108d47547 */ /* 0x000fea000b800000 */
[----:B------:R-:W2:Y:S01]  /*2320*/  LDCU.128 UR16, c[0x0][0xb10] ;  /* 0x00016200ff1077ac */ /* 0x000ea20008000c00 */
[----:B------:R-:W3:Y:S01]  /*2330*/  LDCU UR12, c[0x0][0xb20] ;  /* 0x00016400ff0c77ac */ /* 0x000ee20008000800 */
[----:B------:R-:W4:Y:S01]  /*2340*/  LDCU UR24, c[0x0][0xb0c] ;  /* 0x00016180ff1877ac */ /* 0x000f220008000800 */
[----:B------:R-:W1:Y:S01]  /*2350*/  LDCU.64 UR8, c[0x0][0xb28] ;  /* 0x00016500ff0877ac */ /* 0x000e620008000a00 */
[----:B------:R-:W-:Y:S02]  /*2360*/  UISETP.NE.AND UP3, UPT, UR42, 0x1, UPT ;  /* 0x000000012a00788c */ /* 0x000fe4000bf65270 */
[----:B--2---:R-:W-:Y:S02]  /*2370*/  UIMAD.WIDE.U32 UR6, UR43, UR19, URZ ;  /* 0x000000132b0672a5 */ /* 0x004fe4000f8e00ff */
[----:B------:R-:W-:Y:S02]  /*2380*/  UIMAD.WIDE.U32 UR4, UR44, UR16, URZ ;  /* 0x000000102c0472a5 */ /* 0x000fe4000f8e00ff */
[----:B------:R-:W-:-:S02]  /*2390*/  UISETP.NE.AND UP0, UPT, UR18, 0x1, UPT ;  /* 0x000000011200788c */ /* 0x000fc4000bf05270 */
[----:B------:R-:W-:Y:S01]  /*23a0*/  UIMAD.WIDE.U32 UR20, UR31, UR19, URZ ;  /* 0x000000131f1472a5 */ /* 0x000fe2000f8e00ff */
[----:B------:R-:W-:Y:S02]  /*23b0*/  UMOV UR6, UR7 ;  /* 0x0000000700067c82 */ /* 0x000fe40008000000 */
[----:B------:R-:W-:Y:S01]  /*23c0*/  UMOV UR4, UR5 ;  /* 0x0000000500047c82 */ /* 0x000fe20008000000 */
[----:B---3--:R-:W-:Y:S02]  /*23d0*/  USHF.R.U32.HI UR6, URZ, UR12, UR6 ;  /* 0x0000000cff067299 */ /* 0x008fe40008011606 */
[----:B----4-:R-:W-:Y:S02]  /*23e0*/  UISETP.NE.AND UP2, UPT, UR24, 0x1, UPT ;  /* 0x000000011800788c */ /* 0x010fe4000bf45270 */
[----:B------:R-:W-:Y:S02]  /*23f0*/  USHF.R.U32.HI UR4, URZ, UR17, UR4 ;  /* 0x00000011ff047299 */ /* 0x000fe40008011604 */
[----:B------:R-:W-:-:S02]  /*2400*/  USEL UR5, UR43, UR6, !UP0 ;  /* 0x000000062b057287 */ /* 0x000fc4000c000000 */
[----:B------:R-:W-:Y:S02]  /*2410*/  USEL UR6, UR44, UR4, !UP2 ;  /* 0x000000042c067287 */ /* 0x000fe4000d000000 */
[----:B-1----:R-:W-:Y:S01]  /*2420*/  UIMAD.WIDE.U32 UR10, UR5, UR8, URZ ;  /* 0x00000008050a72a5 */ /* 0x002fe2000f8e00ff */
[----:B------:R-:W-:Y:S01]  /*2430*/  UMOV UR4, UR21 ;  /* 0x0000001500047c82 */ /* 0x000fe20008000000 */
[----:B------:R-:W-:Y:S02]  /*2440*/  UIMAD.WIDE.U32 UR14, UR37, UR16, URZ ;  /* 0x00000010250e72a5 */ /* 0x000fe4000f8e00ff */
[----:B------:R-:W-:-:S03]  /*2450*/  UIMAD.WIDE.U32 UR20, UR6, UR8, URZ ;  /* 0x00000008061472a5 */ /* 0x000fc6000f8e00ff */
[----:B------:R-:W-:Y:S01]  /*2460*/  UMOV UR10, UR11 ;  /* 0x0000000b000a7c82 */ /* 0x000fe20008000000 */
[----:B------:R-:W-:Y:S02]  /*2470*/  USHF.R.U32.HI UR4, URZ, UR12, UR4 ;  /* 0x0000000cff047299 */ /* 0x000fe40008011604 */
[----:B------:R-:W-:Y:S01]  /*2480*/  @UP3 USHF.R.U32.HI UR5, URZ, UR9, UR10 ;  /* 0x00000009ff053299 */ /* 0x000fe2000801160a */
[----:B------:R-:W-:Y:S01]  /*2490*/  UMOV UR14, UR15 ;  /* 0x0000000f000e7c82 */ /* 0x000fe20008000000 */
[----:B------:R-:W-:Y:S01]  /*24a0*/  UMOV UR20, UR21 ;  /* 0x0000001500147c82 */ /* 0x000fe20008000000 */
[----:B------:R-:W-:Y:S02]  /*24b0*/  USHF.R.U32.HI UR17, URZ, UR17, UR14 ;  /* 0x00000011ff117299 */ /* 0x000fe4000801160e */
[----:B------:R-:W-:Y:S02]  /*24c0*/  USEL UR4, UR31, UR4, !UP0 ;  /* 0x000000041f047287 */ /* 0x000fe4000c000000 */
[----:B------:R-:W-:-:S02]  /*24d0*/  @UP3 USHF.R.U32.HI UR6, URZ, UR9, UR20 ;  /* 0x00000009ff063299 */ /* 0x000fc40008011614 */
[----:B------:R-:W-:Y:S02]  /*24e0*/  UIMAD UR7, UR42, UR5, URZ ;  /* 0x000000052a0772a4 */ /* 0x000fe4000f8e02ff */
[----:B------:R-:W-:Y:S02]  /*24f0*/  USEL UR5, UR37, UR17, !UP2 ;  /* 0x0000001125057287 */ /* 0x000fe4000d000000 */
[----:B------:R-:W-:Y:S02]  /*2500*/  UIMAD UR10, UR42, UR6, URZ ;  /* 0x000000062a0a72a4 */ /* 0x000fe4000f8e02ff */
[----:B------:R-:W-:Y:S02]  /*2510*/  UISETP.GE.AND UP0, UPT, UR4, UR7, UPT ;  /* 0x000000070400728c */ /* 0x000fe4000bf06270 */
[----:B------:R-:W-:Y:S02]  /*2520*/  UIMAD.WIDE.U32 UR14, UR4, UR8, URZ ;  /* 0x00000008040e72a5 */ /* 0x000fe4000f8e00ff */
[----:B------:R-:W-:-:S02]  /*2530*/  UISETP.GE.OR UP0, UPT, UR5, UR10, UP0 ;  /* 0x0000000a0500728c */ /* 0x000fc40008706670 */
[----:B------:R-:W-:Y:S02]  /*2540*/  UIMAD.WIDE.U32 UR10, UR5, UR8, URZ ;  /* 0x00000008050a72a5 */ /* 0x000fe4000f8e00ff */
[----:B------:R-:W-:Y:S01]  /*2550*/  UIADD3 UR12, UPT, UPT, -UR4, URZ, URZ ;  /* 0x000000ff040c7290 */ /* 0x000fe2000fffe1ff */
[----:B------:R-:W-:Y:S01]  /*2560*/  UMOV UR8, UR15 ;  /* 0x0000000f00087c82 */ /* 0x000fe20008000000 */
[----:B------:R-:W-:Y:S02]  /*2570*/  UIADD3 UR10, UPT, UPT, -UR5, URZ, URZ ;  /* 0x000000ff050a7290 */ /* 0x000fe4000fffe1ff */
[----:B------:R-:W-:-:S03]  /*2580*/  USHF.R.U32.HI UR8, URZ, UR9, UR8 ;  /* 0x00000009ff087299 */ /* 0x000fc60008011608 */
[----:B------:R-:W-:Y:S01]  /*2590*/  @!UP0 UMOV UR7, UR11 ;  /* 0x0000000b00078c82 */ /* 0x000fe20008000000 */
[----:B------:R-:W-:Y:S02]  /*25a0*/  UIMAD UR12, UR18, UR12, UR31 ;  /* 0x0000000c120c72a4 */ /* 0x000fe4000f8e021f */
[----:B------:R-:W-:Y:S02]  /*25b0*/  USEL UR8, UR4, UR8, !UP3 ;  /* 0x0000000804087287 */ /* 0x000fe4000d800000 */
[----:B------:R-:W-:Y:S02]  /*25c0*/  @!UP0 USHF.R.U32.HI UR7, URZ, UR9, UR7 ;  /* 0x00000009ff078299 */ /* 0x000fe40008011607 */
[----:B------:R-:W-:Y:S02]  /*25d0*/  UIADD3 UR9, UPT, UPT, -UR8, URZ, URZ ;  /* 0x000000ff08097290 */ /* 0x000fe4000fffe1ff */
[----:B------:R-:W-:Y:S02]  /*25e0*/  @!UP0 USEL UR7, UR5, UR7, !UP3 ;  /* 0x0000000705078287 */ /* 0x000fe4000d800000 */
[----:B------:R-:W-:-:S02]  /*25f0*/  UIMAD UR9, UR42, UR9, UR4 ;  /* 0x000000092a0972a4 */ /* 0x000fc4000f8e0204 */
[----:B------:R-:W-:Y:S02]  /*2600*/  @!UP0 UIADD3 UR8, UPT, UPT, UR8, -UR7, URZ ;  /* 0x8000000708088290 */ /* 0x000fe4000fffe0ff */
[----:B------:R-:W-:Y:S02]  /*2610*/  @!UP0 UIMAD UR7, UR9, UR6, UR7 ;  /* 0x00000006090782a4 */ /* 0x000fe4000f8e0207 */
[----:B------:R-:W-:Y:S02]  /*2620*/  @!UP0 UIMAD UR4, UR42, UR8, UR5 ;  /* 0x000000082a0482a4 */ /* 0x000fe4000f8e0205 */
[----:B------:R-:W-:Y:S02]  /*2630*/  UIMAD UR6, UR24, UR10, UR37 ;  /* 0x0000000a180672a4 */ /* 0x000fe4000f8e0225 */
[----:B------:R-:W-:Y:S01]  /*2640*/  UIMAD UR31, UR4, UR18, UR12 ;  /* 0x00000012041f72a4 */ /* 0x000fe2000f8e020c */
[----:B------:R-:W-:Y:S02]  /*2650*/  @!UP0 UMOV UR5, UR7 ;  /* 0x0000000700058c82 */ /* 0x000fe40008000000 */
[----:B------:R-:W-:-:S12]  /*2660*/  UIMAD UR37, UR5, UR24, UR6 ;  /* 0x00000018052572a4 */ /* 0x000fd8000f8e0206 */
.L_x_40:
[----:B------:R-:W2:Y:S02]  /*2670*/  LDCU UR4, c[0x0][0xb30] ;  /* 0x00016600ff0477ac */ /* 0x000ea40008000800 */
[----:B--2---:R-:W-:-:S09]  /*2680*/  UISETP.NE.AND UP0, UPT, UR4, 0x1, UPT ;  /* 0x000000010400788c */ /* 0x004fd2000bf05270 */
[----:B------:R-:W-:Y:S05]  /*2690*/  BRA.U UP0, `(.L_x_41) ;  /* 0x0000000100447547 */ /* 0x000fea000b800000 */
[----:B------:R-:W2:Y:S01]  /*26a0*/  LDCU.128 UR8, c[0x0][0xb10] ;  /* 0x00016200ff0877ac */ /* 0x000ea20008000c00 */
[----:B------:R-:W3:Y:S01]  /*26b0*/  LDCU UR12, c[0x0][0xb0c] ;  /* 0x00016180ff0c77ac */ /* 0x000ee20008000800 */
[----:B------:R-:W4:Y:S01]  /*26c0*/  LDCU UR14, c[0x0][0xb20] ;  /* 0x00016400ff0e77ac */ /* 0x000f220008000800 */
[----:B--2---:R-:W-:Y:S02]  /*26d0*/  UIMAD.WIDE.U32 UR6, UR37, UR8, URZ ;  /* 0x00000008250672a5 */ /* 0x004fe4000f8e00ff */
[----:B------:R-:W-:Y:S02]  /*26e0*/  UIMAD.WIDE.U32 UR4, UR31, UR11, URZ ;  /* 0x0000000b1f0472a5 */ /* 0x000fe4000f8e00ff */
[----:B---3--:R-:W-:Y:S02]  /*26f0*/  UISETP.NE.AND UP2, UPT, UR12, 0x1, UPT ;  /* 0x000000010c00788c */ /* 0x008fe4000bf45270 */
[----:B------:R-:W-:Y:S01]  /*2700*/  UISETP.NE.AND UP0, UPT, UR10, 0x1, UPT ;  /* 0x000000010a00788c */ /* 0x000fe2000bf05270 */
[----:B------:R-:W-:-:S02]  /*2710*/  UMOV UR6, UR7 ;  /* 0x0000000700067c82 */ /* 0x000fc40008000000 */
[----:B------:R-:W-:Y:S01]  /*2720*/  UMOV UR4, UR5 ;  /* 0x0000000500047c82 */ /* 0x000fe20008000000 */
[----:B------:R-:W-:Y:S02]  /*2730*/  USHF.R.U32.HI UR9, URZ, UR9, UR6 ;  /* 0x00000009ff097299 */ /* 0x000fe40008011606 */
[----:B----4-:R-:W-:Y:S02]  /*2740*/  USHF.R.U32.HI UR4, URZ, UR14, UR4 ;  /* 0x0000000eff047299 */ /* 0x010fe40008011604 */
[----:B------:R-:W-:Y:S02]  /*2750*/  USEL UR5, UR37, UR9, !UP2 ;  /* 0x0000000925057287 */ /* 0x000fe4000d000000 */
[----:B------:R-:W-:-:S04]  /*2760*/  USEL UR4, UR31, UR4, !UP0 ;  /* 0x000000041f047287 */ /* 0x000fc8000c000000 */
[----:B------:R-:W-:Y:S02]  /*2770*/  UIADD3 UR6, UPT, UPT, UR5, -UR4, URZ ;  /* 0x8000000405067290 */ /* 0x000fe4000fffe0ff */
[----:B------:R-:W-:Y:S02]  /*2780*/  UIADD3 UR4, UPT, UPT, -UR5, UR4, URZ ;  /* 0x0000000405047290 */ /* 0x000fe4000fffe1ff */
[----:B------:R-:W-:Y:S02]  /*2790*/  UIMAD UR31, UR6, UR10, UR31 ;  /* 0x0000000a061f72a4 */ /* 0x000fe4000f8e021f */
[----:B------:R-:W-:-:S12]  /*27a0*/  UIMAD UR37, UR4, UR12, UR37 ;  /* 0x0000000c042572a4 */ /* 0x000fd8000f8e0225 */
.L_x_41:
[----:B------:R-:W-:Y:S01]  /*27b0*/  VIADD R11, R11, 0x1 ;  /* 0x000000010b0b7836 */ /* 0x000fe20000000000 */
[----:B------:R-:W-:Y:S01]  /*27c0*/  R2UR UR4, R47 ;  /* 0x000000002f0472ca */ /* 0x000fe200000e0000 */
[----:B------:R-:W-:Y:S01]  /*27d0*/  UIADD3 UR28, UPT, UPT, UR31, UR63, URZ ;  /* 0x0000003f1f1c7290 */ /* 0x000fe2000fffe0ff */
[----:B------:R-:W-:Y:S02]  /*27e0*/  PLOP3.LUT P1, PT, PT, PT, PT, 0x80, 0x8 ;  /* 0x000000000008781c */ /* 0x000fe40003f2f070 */
[----:B------:R-:W-:-:S04]  /*27f0*/  ISETP.NE.AND P0, PT, R11, 0x2, PT ;  /* 0x000000020b00780c */ /* 0x000fc80003f05270 */
[----:B-1----:R-:W-:Y:S02]  /*2800*/  SEL R0, RZ, 0x1, P0 ;  /* 0x00000001ff007807 */ /* 0x002fe40000000000 */
[----:B------:R-:W-:Y:S02]  /*2810*/  SEL R11, R11, RZ, P0 ;  /* 0x000000ff0b0b7207 */ /* 0x000fe40000000000 */
[----:B------:R-:W-:Y:S01]  /*2820*/  LOP3.LUT R10, R10, R0, RZ, 0x3c, !PT ;  /* 0x000000000a0a7212 */ /* 0x000fe200078e3cff */
[----:B------:R-:W-:Y:S01]  /*2830*/  UIADD3 UR24, UPT, UPT, UR37, UR4, URZ ;  /* 0x0000000425187290 */ /* 0x000fe2000fffe0ff */
[----:B------:R-:W-:Y:S11]  /*2840*/  BRA.U UP1, `(.L_x_42) ;  /* 0xffffffed01d87547 */ /* 0x000ff6000b83ffff */
[----:B------:R-:W-:Y:S01]  /*2850*/  UIADD3 UR13, UPT, UPT, UR13, 0x18, URZ ;  /* 0x000000180d0d7890 */ /* 0x000fe2000fffe0ff */
[----:B------:R-:W-:-:S03]  /*2860*/  SHF.L.U32 R2, R12, 0x1f, RZ ;  /* 0x0000001f0c027819 */ /* 0x000fc600000006ff */
[----:B------:R-:W-:-:S09]  /*2870*/  ULEA UR4, UR22, UR13, 0x3 ;  /* 0x0000000d16047291 */ /* 0x000fd2000f8e18ff */
[----:B------:R-:W1:Y:S02]  /*2880*/  SYNCS.PHASECHK.TRANS64.TRYWAIT P0, [UR4], R2 ;  /* 0x00000002ff0075a7 */ /* 0x000e640008001104 */
[----:B-1----:R-:W-:Y:S05]  /*2890*/  @!P0 BRA `(.L_x_43) ;  /* 0x0000006000508947 */ /* 0x002fea0003800000 */
.L_x_142:
[----:B------:R-:W-:-:S04]  /*28a0*/  UIADD3 UR4, UPT, UPT, UR22, 0x1, URZ ;  /* 0x0000000116047890 */ /* 0x000fc8000fffe0ff */
[----:B------:R-:W-:-:S04]  /*28b0*/  UISETP.NE.AND UP0, UPT, UR4, 0x3, UPT ;  /* 0x000000030400788c */ /* 0x000fc8000bf05270 */
[----:B------:R-:W-:Y:S02]  /*28c0*/  USEL UR6, URZ, 0x1, UP0 ;  /* 0x00000001ff067887 */ /* 0x000fe40008000000 */
[----:B------:R-:W-:-:S04]  /*28d0*/  USEL UR4, UR4, URZ, UP0 ;  /* 0x000000ff04047287 */ /* 0x000fc80008000000 */
[----:B------:R-:W-:Y:S01]  /*28e0*/  ULEA UR5, UR4, UR13, 0x3 ;  /* 0x0000000d04057291 */ /* 0x000fe2000f8e18ff */
[----:B------:R-:W-:-:S04]  /*28f0*/  LOP3.LUT R12, R12, UR6, RZ, 0x3c, !PT ;  /* 0x000000060c0c7c12 */ /* 0x000fc8000f8e3cff */
[----:B-1----:R-:W-:-:S04]  /*2900*/  SHF.L.U32 R2, R12, 0x1f, RZ ;  /* 0x0000001f0c027819 */ /* 0x002fc800000006ff */
[----:B------:R-:W1:Y:S02]  /*2910*/  SYNCS.PHASECHK.TRANS64.TRYWAIT P0, [UR5], R2 ;  /* 0x00000002ff0075a7 */ /* 0x000e640008001105 */
[----:B-1----:R-:W-:Y:S05]  /*2920*/  @!P0 BRA `(.L_x_44) ;  /* 0x0000006000448947 */ /* 0x002fea0003800000 */
.L_x_144:
[----:B------:R-:W-:-:S04]  /*2930*/  UIADD3 UR4, UPT, UPT, UR4, 0x1, URZ ;  /* 0x0000000104047890 */ /* 0x000fc8000fffe0ff */
[----:B------:R-:W-:-:S04]  /*2940*/  UISETP.NE.AND UP0, UPT, UR4, 0x3, UPT ;  /* 0x000000030400788c */ /* 0x000fc8000bf05270 */
[----:B------:R-:W-:Y:S02]  /*2950*/  USEL UR5, URZ, 0x1, UP0 ;  /* 0x00000001ff057887 */ /* 0x000fe40008000000 */
[----:B------:R-:W-:-:S04]  /*2960*/  USEL UR4, UR4, URZ, UP0 ;  /* 0x000000ff04047287 */ /* 0x000fc80008000000 */
[----:B------:R-:W-:Y:S01]  /*2970*/  ULEA UR4, UR4, UR13, 0x3 ;  /* 0x0000000d04047291 */ /* 0x000fe2000f8e18ff */
[----:B-1----:R-:W-:-:S04]  /*2980*/  LOP3.LUT R2, R12, UR5, RZ, 0x3c, !PT ;  /* 0x000000050c027c12 */ /* 0x002fc8000f8e3cff */
[----:B------:R-:W-:Y:S01]  /*2990*/  SHF.L.U32 R2, R2, 0x1f, RZ ;  /* 0x0000001f02027819 */ /* 0x000fe200000006ff */
[----:B------:R-:W-:-:S07]  /*29a0*/  IMAD.U32 R0, RZ, RZ, UR4 ;  /* 0x00000004ff007e24 */ /* 0x000fce000f8e00ff */
.L_x_45:
[----:B-1----:R1:W2:Y:S02]  /*29b0*/  SYNCS.PHASECHK.TRANS64.TRYWAIT P0, [R0+URZ], R2 ;  /* 0x00000002000075a7 */ /* 0x0022a400080011ff */
[----:B--2---:R-:W-:Y:S05]  /*29c0*/  @!P0 NANOSLEEP.SYNCS 0x989680 ;  /* 0x009896800000895d */ /* 0x004fea0003900000 */
[----:B------:R-:W2:Y:S02]  /*29d0*/  @!P0 SYNCS.PHASECHK.TRANS64 P0, [R0+URZ], R2 ;  /* 0x00000002000085a7 */ /* 0x000ea400080010ff */
[----:B--2---:R-:W-:Y:S05]  /*29e0*/  @P0 EXIT ;  /* 0x000000000000094d */ /* 0x004fea0003800000 */
[----:B------:R-:W-:Y:S05]  /*29f0*/  BRA `(.L_x_45) ;  /* 0xfffffffc00ec7947 */ /* 0x000fea000383ffff */
.L_x_22:
[----:B------:R-:W-:-:S04]  /*2a00*/  UISETP.NE.AND UP0, UPT, UR47, URZ, UPT ;  /* 0x000000ff2f00728c */ /* 0x000fc8000bf05270 */
[----:B------:R-:W-:-:S09]  /*2a10*/  UISETP.NE.OR UP0, UPT, UR18, 0x1, UP0 ;  /* 0x000000011200788c */ /* 0x000fd20008705670 */
[----:B------:R-:W-:Y:S05]  /*2a20*/  BRA.U UP0, `(.L_x_46) ;  /* 0x0000000500487547 */ /* 0x000fea000b800000 */
[----:B------:R-:W-:Y:S01]  /*2a30*/  ISETP.GE.U32.AND P2, PT, R0, 0x2, PT ;  /* 0x000000020000780c */ /* 0x000fe20003f46070 */
[----:B------:R-:W-:Y:S01]  /*2a40*/  IMAD.MOV.U32 R12, RZ, RZ, 0x1 ;  /* 0x00000001ff0c7424 */ /* 0x000fe200078e00ff */
[----:B------:R-:W-:Y:S02]  /*2a50*/  CS2R R10, SRZ ;  /* 0x00000000000a7805 */ /* 0x000fe4000001ff00 */
[----:B------:R-:W-:Y:S01]  /*2a60*/  CS2R R8, SRZ ;  /* 0x0000000000087805 */ /* 0x000fe2000001ff00 */
[----:B------:R-:W-:Y:S01]  /*2a70*/  UMOV UR6, 0x400 ;  /* 0x0000040000067882 */ /* 0x000fe20000000000 */
[----:B------:R-:W-:Y:S01]  /*2a80*/  UMOV UR5, URZ ;  /* 0x000000ff00057c82 */ /* 0x000fe20008000000 */
[----:B------:R-:W-:-:S12]  /*2a90*/  ULEA UR6, UR47, UR6, 0x18 ;  /* 0x000000062f067291 */ /* 0x000fd8000f8ec0ff */
.L_x_50:
[----:B------:R-:W-:Y:S02]  /*2aa0*/  LEA R2, R8, UR6, 0x3 ;  /* 0x0000000608027c11 */ /* 0x000fe4000f8e18ff */
[----:B------:R-:W-:-:S03]  /*2ab0*/  SHF.L.U32 R4, R9, 0x1f, RZ ;  /* 0x0000001f09047819 */ /* 0x000fc600000006ff */
[----:B------:R-:W-:Y:S01]  /*2ac0*/  VIADD R5, R2, 0xf0 ;  /* 0x000000f002057836 */ /* 0x000fe20000000000 */
[----:B------:R-:W2:Y:S02]  /*2ad0*/  SYNCS.PHASECHK.TRANS64.TRYWAIT P0, [R2+URZ+0xe0], R4 ;  /* 0x0000e004020075a7 */ /* 0x000ea400080011ff */
[----:B--2---:R-:W-:Y:S05]  /*2ae0*/  @!P0 BRA `(.L_x_47) ;  /* 0x0000005c00ec8947 */ /* 0x004fea0003800000 */
.L_x_145:
[----:B------:R-:W-:Y:S01]  /*2af0*/  ULEA UR4, UR5, UR6, 0x3 ;  /* 0x0000000605047291 */ /* 0x000fe2000f8e18ff */
[----:B--2---:R-:W-:Y:S01]  /*2b00*/  PRMT R2, RZ, 0x654, R5 ;  /* 0x00000654ff027816 */ /* 0x004fe20000000005 */
[----:B------:R-:W-:Y:S01]  /*2b10*/  @!P2 IMAD.MOV.U32 R4, RZ, RZ, 0x10 ;  /* 0x00000010ff04a424 */ /* 0x000fe200078e00ff */
[----:B------:R-:W-:Y:S01]  /*2b20*/  SHF.L.U32 R5, R12, 0x1f, RZ ;  /* 0x0000001f0c057819 */ /* 0x000fe200000006ff */
[----:B------:R-:W-:Y:S01]  /*2b30*/  UIADD3 UR7, UPT, UPT, UR4, 0x80, URZ ;  /* 0x0000008004077890 */ /* 0x000fe2000fffe0ff */
[----:B------:R2:W-:Y:S05]  /*2b40*/  SYNCS.ARRIVE.TRANS64.RED.A1T0 RZ, [R2+URZ], RZ ;  /* 0x000000ff02ff79a7 */ /* 0x0005ea00081004ff */
[----:B------:R-:W-:Y:S01]  /*2b50*/  IMAD.U32 R6, RZ, RZ, UR7 ;  /* 0x00000007ff067e24 */ /* 0x000fe2000f8e00ff */
[----:B------:R-:W3:Y:S04]  /*2b60*/  SYNCS.PHASECHK.TRANS64.TRYWAIT P0, [UR4+0x90], R5 ;  /* 0x00009005ff0075a7 */ /* 0x000ee80008001104 */
[----:B------:R-:W-:Y:S01]  /*2b70*/  PRMT R6, R0, 0x654, R6 ;  /* 0x0000065400067816 */ /* 0x000fe20000000006 */
[----:B--23--:R-:W-:Y:S06]  /*2b80*/  @!P0 BRA `(.L_x_48) ;  /* 0x0000005c00d88947 */ /* 0x00cfec0003800000 */
.L_x_147:
[----:B------:R-:W-:Y:S01]  /*2b90*/  ULEA UR8, UR5, UR6, 0x4 ;  /* 0x0000000605087291 */ /* 0x000fe2000f8e20ff */
[----:B------:R-:W-:Y:S01]  /*2ba0*/  SEL R3, R6, R3, !P2 ;  /* 0x0000000306037207 */ /* 0x000fe20005000000 */
[----:B------:R-:W-:Y:S01]  /*2bb0*/  UIADD3 UR9, UPT, UPT, UR4, 0x80, URZ ;  /* 0x0000008004097890 */ /* 0x000fe2000fffe0ff */
[----:B--2---:R-:W-:Y:S01]  /*2bc0*/  LEA R2, R11, UR6, 0x3 ;  /* 0x000000060b027c11 */ /* 0x004fe2000f8e18ff */
[----:B------:R-:W-:Y:S01]  /*2bd0*/  UIADD3 UR8, UPT, UPT, UR8, 0x110, URZ ;  /* 0x0000011008087890 */ /* 0x000fe2000fffe0ff */
[----:B------:R2:W-:Y:S01]  /*2be0*/  @!P2 SYNCS.ARRIVE.TRANS64.RED RZ, [R3+URZ], R4 ;  /* 0x0000000403ffa9a7 */ /* 0x0005e200080004ff */
[----:B------:R-:W-:Y:S01]  /*2bf0*/  UIADD3 UR4, UPT, UPT, UR5, 0x1, URZ ;  /* 0x0000000105047890 */ /* 0x000fe2000fffe0ff */
[----:B------:R-:W-:-:S03]  /*2c00*/  VIADD R8, R8, 0x1 ;  /* 0x0000000108087836 */ /* 0x000fc60000000000 */
[----:B------:R-:W-:Y:S02]  /*2c10*/  UISETP.NE.AND UP0, UPT, UR4, 0x2, UPT ;  /* 0x000000020400788c */ /* 0x000fe4000bf05270 */
[----:B------:R-:W-:Y:S01]  /*2c20*/  ISETP.NE.AND P0, PT, R8, 0x2, PT ;  /* 0x000000020800780c */ /* 0x000fe20003f05270 */
[----:B------:R-:W-:Y:S06]  /*2c30*/  UGETNEXTWORKID.BROADCAST [UR8], [UR9] ;  /* 0x00000000080073ca */ /* 0x000fec0008000100 */
[----:B------:R-:W-:Y:S02]  /*2c40*/  USEL UR7, URZ, 0x1, UP0 ;  /* 0x00000001ff077887 */ /* 0x000fe40008000000 */
[----:B------:R-:W-:-:S04]  /*2c50*/  USEL UR5, UR4, URZ, UP0 ;  /* 0x000000ff04057287 */ /* 0x000fc80008000000 */
[----:B------:R-:W-:Y:S02]  /*2c60*/  LOP3.LUT R12, R12, UR7, RZ, 0x3c, !PT ;  /* 0x000000070c0c7c12 */ /* 0x000fe4000f8e3cff */
[----:B--2---:R-:W-:-:S04]  /*2c70*/  SHF.L.U32 R4, R10, 0x1f, RZ ;  /* 0x0000001f0a047819 */ /* 0x004fc800000006ff */
[----:B------:R-:W2:Y:S02]  /*2c80*/  SYNCS.PHASECHK.TRANS64.TRYWAIT P1, [R2+URZ+0x80], R4 ;  /* 0x00008004020075a7 */ /* 0x000ea400080211ff */
[----:B--2---:R-:W-:Y:S05]  /*2c90*/  @!P1 BRA `(.L_x_49) ;  /* 0x0000005c00ac9947 */ /* 0x004fea0003800000 */
.L_x_148:
[C---:B--2---:R-:W-:Y:S01]  /*2ca0*/  LEA R4, R11.reuse, UR6, 0x4 ;  /* 0x000000060b047c11 */ /* 0x044fe2000f8e20ff */
[----:B------:R-:W-:Y:S01]  /*2cb0*/  VIADD R2, R2, 0x90 ;  /* 0x0000009002027836 */ /* 0x000fe20000000000 */
[----:B------:R-:W-:Y:S01]  /*2cc0*/  SEL R8, R8, RZ, P0 ;  /* 0x000000ff08087207 */ /* 0x000fe20000000000 */
[----:B------:R-:W-:-:S03]  /*2cd0*/  VIADD R11, R11, 0x1 ;  /* 0x000000010b0b7836 */ /* 0x000fc60000000000 */
[----:B------:R-:W2:Y:S01]  /*2ce0*/  LDS.128 R4, [R4+0x110] ;  /* 0x0001100004047984 */ /* 0x000ea20000000c00 */
[----:B------:R-:W-:Y:S02]  /*2cf0*/  PRMT R2, RZ, 0x654, R2 ;  /* 0x00000654ff027816 */ /* 0x000fe40000000002 */
[C---:B------:R-:W-:Y:S01]  /*2d00*/  ISETP.NE.AND P1, PT, R11.reuse, 0x2, PT ;  /* 0x000000020b00780c */ /* 0x040fe20003f25270 */
[----:B------:R-:W-:Y:S01]  /*2d10*/  @!PT LDS RZ, [RZ] ;  /* 0x00000000fffff984 */ /* 0x000fe20000000800 */
[----:B------:R-:W-:Y:S01]  /*2d20*/  @!PT LDS RZ, [RZ] ;  /* 0x00000000fffff984 */ /* 0x000fe20000000800 */
[----:B------:R-:W-:Y:S01]  /*2d30*/  @!PT LDS RZ, [RZ] ;  /* 0x00000000fffff984 */ /* 0x000fe20000000800 */
[----:B------:R-:W-:Y:S01]  /*2d40*/  @!PT LDS RZ, [RZ] ;  /* 0x00000000fffff984 */ /* 0x000fe20000000800 */
[----:B------:R3:W-:Y:S06]  /*2d50*/  MEMBAR.ALL.CTA ;  /* 0x0000000000007992 */ /* 0x0007ec0000008000 */
[----:B---3--:R-:W3:Y:S01]  /*2d60*/  FENCE.VIEW.ASYNC.S ;  /* 0x00000000000073c6 */ /* 0x008ee20000000000 */
[----:B------:R-:W-:Y:S01]  /*2d70*/  SEL R11, R11, RZ, P1 ;  /* 0x000000ff0b0b7207 */ /* 0x000fe20000800000 */
[----:B---3--:R3:W-:Y:S01]  /*2d80*/  SYNCS.ARRIVE.TRANS64.RED.A1T0 RZ, [R2+URZ], RZ ;  /* 0x000000ff02ff79a7 */ /* 0x0087e200081004ff */
[----:B--2---:R-:W-:-:S02]  /*2d90*/  LOP3.LUT P3, RZ, R6, 0x1, RZ, 0xc0, !PT ;  /* 0x0000000106ff7812 */ /* 0x004fc4000786c0ff */
[----:B------:R-:W-:-:S04]  /*2da0*/  SEL R4, RZ, 0x1, P1 ;  /* 0x00000001ff047807 */ /* 0x000fc80000800000 */
[----:B------:R-:W-:Y:S02]  /*2db0*/  LOP3.LUT R10, R10, R4, RZ, 0x3c, !PT ;  /* 0x000000040a0a7212 */ /* 0x000fe400078e3cff */
[----:B---3--:R-:W-:-:S04]  /*2dc0*/  SEL R2, RZ, 0x1, P0 ;  /* 0x00000001ff027807 */ /* 0x008fc80000000000 */
[----:B------:R-:W-:Y:S01]  /*2dd0*/  LOP3.LUT R9, R9, R2, RZ, 0x3c, !PT ;  /* 0x0000000209097212 */ /* 0x000fe200078e3cff */
[----:B------:R-:W-:Y:S06]  /*2de0*/  @P3 BRA `(.L_x_50) ;  /* 0xfffffffc002c3947 */ /* 0x000fec000383ffff */
[----:B------:R-:W-:Y:S01]  /*2df0*/  ULEA UR4, UR5, UR6, 0x3 ;  /* 0x0000000605047291 */ /* 0x000fe2000f8e18ff */
[----:B------:R-:W-:-:S08]  /*2e00*/  SHF.L.U32 R2, R12, 0x1f, RZ ;  /* 0x0000001f0c027819 */ /* 0x000fd000000006ff */
[----:B------:R-:W2:Y:S02]  /*2e10*/  SYNCS.PHASECHK.TRANS64 P0, [UR4+0x90], R2 ;  /* 0x00009002ff0075a7 */ /* 0x000ea40008001004 */
[----:B--2---:R-:W-:Y:S05]  /*2e20*/  @P0 BRA `(.L_x_51) ;  /* 0x0000000000080947 */ /* 0x004fea0003800000 */
[----:B------:R-:W2:Y:S02]  /*2e30*/  SYNCS.PHASECHK.TRANS64.TRYWAIT P0, [UR4+0x90], R2 ;  /* 0x00009002ff0075a7 */ /* 0x000ea40008001104 */
[----:B--2---:R-:W-:Y:S05]  /*2e40*/  @!P0 BRA `(.L_x_52) ;  /* 0x0000005c00548947 */ /* 0x004fea0003800000 */
.L_x_51:
[----:B------:R-:W-:-:S04]  /*2e50*/  UIADD3 UR7, UPT, UPT, UR5, 0x1, URZ ;  /* 0x0000000105077890 */ /* 0x000fc8000fffe0ff */
[----:B------:R-:W-:-:S04]  /*2e60*/  UISETP.NE.AND UP0, UPT, UR7, 0x2, UPT ;  /* 0x000000020700788c */ /* 0x000fc8000bf05270 */
[----:B------:R-:W-:Y:S02]  /*2e70*/  USEL UR8, URZ, 0x1, UP0 ;  /* 0x00000001ff087887 */ /* 0x000fe40008000000 */
[----:B------:R-:W-:-:S04]  /*2e80*/  USEL UR7, UR7, URZ, UP0 ;  /* 0x000000ff07077287 */ /* 0x000fc80008000000 */
[----:B------:R-:W-:Y:S01]  /*2e90*/  ULEA UR7, UR7, UR6, 0x3 ;  /* 0x0000000607077291 */ /* 0x000fe2000f8e18ff */
[----:B--2---:R-:W-:-:S04]  /*2ea0*/  LOP3.LUT R2, R12, UR8, RZ, 0x3c, !PT ;  /* 0x000000080c027c12 */ /* 0x004fc8000f8e3cff */
[----:B------:R-:W-:-:S04]  /*2eb0*/  SHF.L.U32 R0, R2, 0x1f, RZ ;  /* 0x0000001f02007819 */ /* 0x000fc800000006ff */
[----:B------:R-:W2:Y:S02]  /*2ec0*/  SYNCS.PHASECHK.TRANS64 P0, [UR7+0x90], R0 ;  /* 0x00009000ff0075a7 */ /* 0x000ea40008001007 */
[----:B-12---:R-:W-:Y:S05]  /*2ed0*/  @P0 EXIT ;  /* 0x000000000000094d */ /* 0x006fea0003800000 */
[----:B------:R-:W-:Y:S02]  /*2ee0*/  SHF.L.U32 R2, R2, 0x1f, RZ ;  /* 0x0000001f02027819 */ /* 0x000fe400000006ff */
[----:B------:R-:W-:-:S07]  /*2ef0*/  MOV R0, UR7 ;  /* 0x0000000700007c02 */ /* 0x000fce0008000f00 */
.L_x_53:
[----:B-1----:R1:W2:Y:S02]  /*2f00*/  SYNCS.PHASECHK.TRANS64.TRYWAIT P0, [R0+URZ+0x90], R2 ;  /* 0x00009002000075a7 */ /* 0x0022a400080011ff */
[----:B--2---:R-:W-:Y:S05]  /*2f10*/  @!P0 NANOSLEEP.SYNCS 0x989680 ;  /* 0x009896800000895d */ /* 0x004fea0003900000 */
[----:B------:R-:W2:Y:S02]  /*2f20*/  @!P0 SYNCS.PHASECHK.TRANS64 P0, [R0+URZ+0x90], R2 ;  /* 0x00009002000085a7 */ /* 0x000ea400080010ff */
[----:B--2---:R-:W-:Y:S05]  /*2f30*/  @P0 EXIT ;  /* 0x000000000000094d */ /* 0x004fea0003800000 */
[----:B------:R-:W-:Y:S05]  /*2f40*/  BRA `(.L_x_53) ;  /* 0xfffffffc00ec7947 */ /* 0x000fea000383ffff */
.L_x_46:
[----:B------:R-:W-:Y:S05]  /*2f50*/  BRA.U UP4, `(.L_x_54) ;  /* 0x0000001104447547 */ /* 0x000fea000b800000 */
[----:B------:R-:W-:Y:S01]  /*2f60*/  UMOV UR4, 0x40 ;  /* 0x0000004000047882 */ /* 0x000fe20000000000 */
[----:B------:R-:W-:Y:S01]  /*2f70*/  NOP ;  /* 0x0000000000007918 */ /* 0x000fe20000000000 */
[----:B------:R-:W-:Y:S01]  /*2f80*/  ULEA UR5, UR47, UR4, 0x18 ;  /* 0x000000042f057291 */ /* 0x000fe2000f8ec0ff */
[----:B------:R-:W-:Y:S02]  /*2f90*/  UMOV UR6, 0x400 ;  /* 0x0000040000067882 */ /* 0x000fe40000000000 */
[----:B------:R-:W-:-:S06]  /*2fa0*/  ULEA UR6, UR47, UR6, 0x18 ;  /* 0x000000062f067291 */ /* 0x000fcc000f8ec0ff */
[----:B------:R-:W2:Y:S02]  /*2fb0*/  LDS.U8 R0, [UR5+0x1c] ;  /* 0x00001c05ff007984 */ /* 0x000ea40008000000 */
[----:B--2---:R-:W-:-:S13]  /*2fc0*/  ISETP.NE.AND P0, PT, R0, RZ, PT ;  /* 0x000000ff0000720c */ /* 0x004fda0003f05270 */
[----:B------:R-:W-:Y:S05]  /*2fd0*/  @P0 BRA `(.L_x_55) ;  /* 0x0000000000580947 */ /* 0x000fea0003800000 */
[----:B------:R-:W-:-:S13]  /*2fe0*/  ELECT P0, URZ, PT ;  /* 0x0000000000ff782f */ /* 0x000fda0003800000 */
[----:B------:R-:W-:Y:S05]  /*2ff0*/  @!P0 BRA `(.L_x_56) ;  /* 0x0000000000608947 */ /* 0x000fea0003800000 */
[----:B------:R-:W-:Y:S01]  /*3000*/  UMOV UR4, 0x10 ;  /* 0x0000001000047882 */ /* 0x000fe20000000000 */
[----:B------:R-:W-:Y:S01]  /*3010*/  HFMA2 R0, -RZ, RZ, 0, 5.9604644775390625e-08 ;  /* 0x00000001ff007431 */ /* 0x000fe200000001ff */
[----:B------:R-:W-:-:S03]  /*3020*/  MOV R3, 0xffff ;  /* 0x0000ffff00037802 */ /* 0x000fc60000000f00 */
[----:B------:R-:W-:Y:S04]  /*3030*/  DEPBAR.LE SB2, 0x36 ;  /* 0x0000ad800000791a */ /* 0x000fe80000000000 */
[----:B------:R-:W2:Y:S02]  /*3040*/  UTCATOMSWS.FIND_AND_SET.ALIGN UP0, UR4, UR4 ;  /* 0x00000004000475e3 */ /* 0x000ea40008000800 */
[----:B--2---:R-:W-:Y:S01]  /*3050*/  MOV R4, UR4 ;  /* 0x0000000400047c02 */ /* 0x004fe20008000f00 */
[----:B------:R-:W-:Y:S06]  /*3060*/  BRA.U UP0, `(.L_x_57) ;  /* 0x0000000100187547 */ /* 0x000fec000b800000 */
.L_x_58:
[----:B------:R-:W-:Y:S05]  /*3070*/  NANOSLEEP 0x64 ;  /* 0x000000640000795d */ /* 0x000fea0003800000 */
[----:B------:R-:W-:-:S05]  /*3080*/  UMOV UR4, 0x10 ;  /* 0x0000001000047882 */ /* 0x000fca0000000000 */
[----:B------:R-:W-:Y:S04]  /*3090*/  DEPBAR.LE SB2, 0x36 ;  /* 0x0000ad800000791a */ /* 0x000fe80000000000 */
[----:B------:R-:W2:Y:S02]  /*30a0*/  UTCATOMSWS.FIND_AND_SET.ALIGN UP0, UR4, UR4 ;  /* 0x00000004000475e3 */ /* 0x000ea40008000800 */
[----:B--2---:R-:W-:Y:S01]  /*30b0*/  MOV R4, UR4 ;  /* 0x0000000400047c02 */ /* 0x004fe20008000f00 */
[----:B------:R-:W-:Y:S05]  /*30c0*/  BRA.U !UP0, `(.L_x_58) ;  /* 0xfffffffd08e87547 */ /* 0x000fea000b83ffff */
.L_x_57:
[-C--:B------:R-:W-:Y:S02]  /*30d0*/  SHF.L.U32 R3, R3, R4.reuse, RZ ;  /* 0x0000000403037219 */ /* 0x080fe400000006ff */
[----:B------:R-:W-:Y:S01]  /*30e0*/  SHF.L.U32 R0, R0, R4, RZ ;  /* 0x0000000400007219 */ /* 0x000fe200000006ff */
[----:B------:R-:W-:Y:S02]  /*30f0*/  IMAD.SHL.U32 R4, R4, 0x20, RZ ;  /* 0x0000002004047824 */ /* 0x000fe400078e00ff */
[----:B------:R2:W-:Y:S04]  /*3100*/  ATOMS.OR RZ, [UR5+0x14], R3 ;  /* 0x00001403ffff798c */ /* 0x0005e8000b000005 */
[----:B------:R2:W-:Y:S04]  /*3110*/  ATOMS.OR RZ, [UR5+0x18], R0 ;  /* 0x00001800ffff798c */ /* 0x0005e8000b000005 */
[----:B------:R2:W-:Y:S01]  /*3120*/  STS [UR6+0x130], R4 ;  /* 0x00013004ff007988 */ /* 0x0005e20008000806 */
[----:B------:R-:W-:Y:S05]  /*3130*/  BRA `(.L_x_56) ;  /* 0x0000000000107947 */ /* 0x000fea0003800000 */
.L_x_55:
[----:B------:R-:W-:Y:S02]  /*3140*/  MOV R0, 0xffffffff ;  /* 0xffffffff00007802 */ /* 0x000fe40000000f00 */
[----:B------:R-:W-:-:S03]  /*3150*/  MOV R4, 0x3180 ;  /* 0x0000318000047802 */ /* 0x000fc60000000f00 */
[----:B------:R2:W-:Y:S04]  /*3160*/  STS [UR6+0x130], R0 ;  /* 0x00013000ff007988 */ /* 0x0005e80008000806 */
[----:B-12--5:R-:W-:Y:S05]  /*3170*/  CALL.REL.NOINC `($__internal_1_$__cuda_sm10x_tcgen05_guardrail_trap_phase_invalid_during_alloc) ;  /* 0x0000006000a07944 */ /* 0x026fea0003c00000 */
.L_x_56:
[----:B------:R-:W-:Y:S05]  /*3180*/  WARPSYNC.ALL ;  /* 0x0000000000007948 */ /* 0x000fea0003800000 */
[----:B------:R-:W3:Y:S01]  /*3190*/  S2UR UR4, SR_CgaCtaId ;  /* 0x00000000000479c3 */ /* 0x000ee20000008800 */
[----:B------:R-:W-:Y:S01]  /*31a0*/  UMOV UR41, 0x400 ;  /* 0x0000040000297882 */ /* 0x000fe20000000000 */
[----:B------:R-:W-:-:S06]  /*31b0*/  NOP ;  /* 0x0000000000007918 */ /* 0x000fcc0000000000 */
[----:B------:R-:W-:Y:S06]  /*31c0*/  BAR.ARV 0x6, 0xa0 ;  /* 0x0182800000007b1d */ /* 0x000fec0000002000 */
[----:B------:R-:W4:Y:S01]  /*31d0*/  LDCU UR6, c[0x0][0x38c] ;  /* 0x00007180ff0677ac */ /* 0x000f220008000800 */
[----:B------:R-:W-:Y:S01]  /*31e0*/  LOP3.LUT R2, R2, 0xffff, RZ, 0xc0, !PT ;  /* 0x0000ffff02027812 */ /* 0x000fe200078ec0ff */
[----:B------:R-:W-:Y:S01]  /*31f0*/  IMAD.MOV.U32 R11, RZ, RZ, 0x1 ;  /* 0x00000001ff0b7424 */ /* 0x000fe200078e00ff */
[----:B------:R-:W-:Y:S01]  /*3200*/  CS2R R8, SRZ ;  /* 0x0000000000087805 */ /* 0x000fe2000001ff00 */
[----:B------:R-:W1:Y:S01]  /*3210*/  LDCU UR7, c[0x0][0x38c] ;  /* 0x00007180ff0777ac */ /* 0x000e620008000800 */
[----:B------:R-:W-:Y:S01]  /*3220*/  R2UR UR42, R2 ;  /* 0x00000000022a72ca */ /* 0x000fe200000e0000 */
[----:B------:R-:W-:Y:S01]  /*3230*/  IMAD.MOV.U32 R10, RZ, RZ, RZ ;  /* 0x000000ffff0a7224 */ /* 0x000fe200078e00ff */
[----:B------:R-:W-:Y:S01]  /*3240*/  UMOV UR45, URZ ;  /* 0x000000ff002d7c82 */ /* 0x000fe20008000000 */
[----:B------:R-:W-:Y:S01]  /*3250*/  UMOV UR39, URZ ;  /* 0x000000ff00277c82 */ /* 0x000fe20008000000 */
[----:B---3--:R-:W-:Y:S01]  /*3260*/  ULEA UR41, UR4, UR41, 0x18 ;  /* 0x0000002904297291 */ /* 0x008fe2000f8ec0ff */
[----:B------:R-:W-:Y:S01]  /*3270*/  UMOV UR62, 0x0 ;  /* 0x00000000003e7882 */ /* 0x000fe20000000000 */
[----:B------:R-:W-:-:S02]  /*3280*/  UMOV UR63, 0x4200010 ;  /* 0x04200010003f7882 */ /* 0x000fc40000000000 */
[----:B------:R-:W-:Y:S02]  /*3290*/  UIADD3 UR5, UPT, UPT, UR41, 0x4400, URZ ;  /* 0x0000440029057890 */ /* 0x000fe4000fffe0ff */
[----:B------:R-:W-:Y:S02]  /*32a0*/  UIADD3 UR4, UPT, UPT, UR41, 0x10400, URZ ;  /* 0x0001040029047890 */ /* 0x000fe4000fffe0ff */
[----:B----4-:R-:W-:Y:S01]  /*32b0*/  UIADD3 UR6, UPT, UPT, UR6, 0x7f, URZ ;  /* 0x0000007f06067890 */ /* 0x010fe2000fffe0ff */
[----:B--2---:R-:W2:Y:S01]  /*32c0*/  LDS R0, [UR41+0x130] ;  /* 0x00013029ff007984 */ /* 0x004ea20008000800 */
[----:B------:R-:W-:Y:S02]  /*32d0*/  USHF.R.U32.HI UR5, URZ, 0x4, UR5 ;  /* 0x00000004ff057899 */ /* 0x000fe40008011605 */
[----:B------:R-:W-:Y:S02]  /*32e0*/  USHF.R.S32.HI UR47, URZ, 0x1f, UR6 ;  /* 0x0000001fff2f7899 */ /* 0x000fe40008011406 */
[----:B------:R-:W-:-:S02]  /*32f0*/  USHF.R.U32.HI UR4, URZ, 0x4, UR4 ;  /* 0x00000004ff047899 */ /* 0x000fc40008011604 */
[----:B------:R-:W-:Y:S02]  /*3300*/  ULEA.HI UR47, UR47, UR6, URZ, 0x7 ;  /* 0x000000062f2f7291 */ /* 0x000fe4000f8f38ff */
[----:B------:R-:W-:Y:S02]  /*3310*/  ULOP3.LUT UR5, UR5, 0x3fff, URZ, 0xc0, !UPT ;  /* 0x00003fff05057892 */ /* 0x000fe4000f8ec0ff */
[----:B------:R-:W-:Y:S02]  /*3320*/  USHF.R.S32.HI UR47, URZ, 0x7, UR47 ;  /* 0x00000007ff2f7899 */ /* 0x000fe4000801142f */
[----:B------:R-:W-:Y:S02]  /*3330*/  ULOP3.LUT UR4, UR4, 0x3fff, URZ, 0xc0, !UPT ;  /* 0x00003fff04047892 */ /* 0x000fe4000f8ec0ff */
[----:B------:R-:W-:Y:S01]  /*3340*/  UISETP.LT.AND UP0, UPT, UR47, 0x1, UPT ;  /* 0x000000012f00788c */ /* 0x000fe2000bf01270 */
[----:B------:R-:W-:Y:S01]  /*3350*/  UMOV UR60, 0x0 ;  /* 0x00000000003c7882 */ /* 0x000fe20000000000 */
[----:B------:R-:W-:-:S02]  /*3360*/  UMOV UR61, 0x4200010 ;  /* 0x04200010003d7882 */ /* 0x000fc40000000000 */
[----:B------:R-:W-:Y:S01]  /*3370*/  USEL UR64, UR47, 0x1, !UP0 ;  /* 0x000000012f407887 */ /* 0x000fe2000c000000 */
[----:B------:R-:W-:Y:S01]  /*3380*/  UMOV UR58, 0x0 ;  /* 0x00000000003a7882 */ /* 0x000fe20000000000 */
[----:B------:R-:W-:Y:S01]  /*3390*/  UMOV UR59, 0x4200010 ;  /* 0x04200010003b7882 */ /* 0x000fe20000000000 */
[----:B------:R-:W-:Y:S01]  /*33a0*/  UMOV UR56, 0x0 ;  /* 0x0000000000387882 */ /* 0x000fe20000000000 */
[----:B------:R-:W-:Y:S01]  /*33b0*/  UMOV UR57, 0x4200010 ;  /* 0x0420001000397882 */ /* 0x000fe20000000000 */
[----:B------:R-:W-:Y:S01]  /*33c0*/  UMOV UR54, 0x0 ;  /* 0x0000000000367882 */ /* 0x000fe20000000000 */
[----:B------:R-:W-:Y:S01]  /*33d0*/  UMOV UR55, 0x4200010 ;  /* 0x0420001000377882 */ /* 0x000fe20000000000 */
[----:B------:R-:W-:Y:S01]  /*33e0*/  UMOV UR52, 0x0 ;  /* 0x0000000000347882 */ /* 0x000fe20000000000 */
[----:B------:R-:W-:Y:S01]  /*33f0*/  UMOV UR53, 0x4200010 ;  /* 0x0420001000357882 */ /* 0x000fe20000000000 */
[----:B------:R-:W-:Y:S02]  /*3400*/  ULOP3.LUT UR43, UR5, 0x10000, URZ, 0xfc, !UPT ;  /* 0x00010000052b7892 */ /* 0x000fe4000f8efcff */
[----:B------:R-:W-:-:S02]  /*3410*/  ULOP3.LUT UR44, UR4, 0x10000, URZ, 0xfc, !UPT ;  /* 0x00010000042c7892 */ /* 0x000fc4000f8efcff */
[----:B------:R-:W-:Y:S02]  /*3420*/  UIADD3 UR64, UPT, UPT, -UR64, URZ, URZ ;  /* 0x000000ff40407290 */ /* 0x000fe4000fffe1ff */
[----:B-1----:R-:W-:Y:S01]  /*3430*/  UISETP.GE.AND UP4, UPT, UR7, 0x1, UPT ;  /* 0x000000010700788c */ /* 0x002fe2000bf86270 */
[----:B------:R-:W-:Y:S01]  /*3440*/  UMOV UR50, 0x0 ;  /* 0x0000000000327882 */ /* 0x000fe20000000000 */
[----:B------:R-:W-:Y:S01]  /*3450*/  UMOV UR51, 0x4200010 ;  /* 0x0420001000337882 */ /* 0x000fe20000000000 */
[----:B------:R-:W-:Y:S01]  /*3460*/  UMOV UR48, 0x0 ;  /* 0x0000000000307882 */ /* 0x000fe20000000000 */
[----:B--2---:R-:W-:Y:S01]  /*3470*/  R2UR UR65, R0 ;  /* 0x00000000004172ca */ /* 0x004fe200000e0000 */
[----:B------:R-:W-:-:S14]  /*3480*/  UMOV UR49, 0x4200010 ;  /* 0x0420001000317882 */ /* 0x000fdc0000000000 */
.L_x_65:
[----:B------:R-:W-:Y:S02]  /*3490*/  LEA R0, R10, UR41, 0x3 ;  /* 0x000000290a007c11 */ /* 0x000fe4000f8e18ff */
[----:B------:R-:W-:Y:S02]  /*34a0*/  SHF.L.U32 R2, R9, 0x1f, RZ ;  /* 0x0000001f09027819 */ /* 0x000fe400000006ff */
[----:B------:R-:W-:Y:S01]  /*34b0*/  PLOP3.LUT P0, PT, PT, PT, UP4, 0x80, 0x8 ;  /* 0x000000000008781c */ /* 0x000fe20003f0f048 */
[----:B------:R-:W-:Y:S01]  /*34c0*/  VIADD R3, R0, 0x90 ;  /* 0x0000009000037836 */ /* 0x000fe20000000000 */
[----:B-1----:R-:W1:Y:S02]  /*34d0*/  SYNCS.PHASECHK.TRANS64.TRYWAIT P1, [R0+URZ+0x80], R2 ;  /* 0x00008002000075a7 */ /* 0x002e6400080211ff */
[----:B-1-3--:R-:W-:Y:S09]  /*34e0*/  @!P1 BRA `(.L_x_59) ;  /* 0x0000005400c49947 */ /* 0x00aff20003800000 */
.L_x_150:
[----:B------:R-:W-:Y:S01]  /*34f0*/  LEA R4, R10, UR41, 0x4 ;  /* 0x000000290a047c11 */ /* 0x000fe2000f8e20ff */
[----:B------:R-:W-:Y:S01]  /*3500*/  @UP4 ULEA UR4, UR39, UR41, 0x3 ;  /* 0x0000002927044291 */ /* 0x000fe2000f8e18ff */
[----:B------:R-:W-:Y:S01]  /*3510*/  PLOP3.LUT P2, PT, PT, PT, PT, 0x80, 0x8 ;  /* 0x000000000008781c */ /* 0x000fe20003f4f070 */
[----:B------:R-:W-:Y:S01]  /*3520*/  ULEA UR46, UR45, UR41, 0x3 ;  /* 0x000000292d2e7291 */ /* 0x000fe2000f8e18ff */
[----:B------:R-:W-:Y:S02]  /*3530*/  PRMT R3, RZ, 0x654, R3 ;  /* 0x00000654ff037816 */ /* 0x000fe40000000003 */
[----:B------:R-:W2:Y:S01]  /*3540*/  LDS.128 R4, [R4+0x110] ;  /* 0x0001100004047984 */ /* 0x000ea20000000c00 */
[----:B-1----:R-:W-:Y:S02]  /*3550*/  @P0 SHF.L.U32 R2, R8, 0x1f, RZ ;  /* 0x0000001f08020819 */ /* 0x002fe400000006ff */
[----:B------:R-:W-:Y:S01]  /*3560*/  SHF.L.U32 R0, R11, 0x1f, RZ ;  /* 0x0000001f0b007819 */ /* 0x000fe200000006ff */
[----:B------:R-:W-:Y:S01]  /*3570*/  @!PT LDS RZ, [RZ] ;  /* 0x00000000fffff984 */ /* 0x000fe20000000800 */
[----:B------:R-:W-:Y:S01]  /*3580*/  @!PT LDS RZ, [RZ] ;  /* 0x00000000fffff984 */ /* 0x000fe20000000800 */
[----:B------:R-:W-:Y:S01]  /*3590*/  @!PT LDS RZ, [RZ] ;  /* 0x00000000fffff984 */ /* 0x000fe20000000800 */
[----:B------:R-:W-:Y:S01]  /*35a0*/  @!PT LDS RZ, [RZ] ;  /* 0x00000000fffff984 */ /* 0x000fe20000000800 */
[----:B------:R1:W-:Y:S06]  /*35b0*/  MEMBAR.ALL.CTA ;  /* 0x0000000000007992 */ /* 0x0003ec0000008000 */
[----:B-1----:R-:W1:Y:S02]  /*35c0*/  FENCE.VIEW.ASYNC.S ;  /* 0x00000000000073c6 */ /* 0x002e640000000000 */
[----:B-1----:R1:W-:Y:S01]  /*35d0*/  SYNCS.ARRIVE.TRANS64.RED.A1T0 RZ, [R3+URZ], RZ ;  /* 0x000000ff03ff79a7 */ /* 0x0023e200081004ff */
[----:B------:R1:W3:Y:S01]  /*35e0*/  @P0 SYNCS.PHASECHK.TRANS64.TRYWAIT P2, [UR4], R2 ;  /* 0x00000002ff0005a7 */ /* 0x0002e20008041104 */
[----:B------:R-:W-:Y:S01]  /*35f0*/  ULEA.HI UR4, UR45, UR45, URZ, 0x1 ;  /* 0x0000002d2d047291 */ /* 0x000fe2000f8f08ff */
[----:B--2---:R-:W-:-:S03]  /*3600*/  LOP3.LUT P1, RZ, R6, 0x1, RZ, 0xc0, !PT ;  /* 0x0000000106ff7812 */ /* 0x004fc6000782c0ff */
[----:B------:R-:W-:Y:S02]  /*3610*/  USHF.L.U32 UR5, UR4, 0x6, URZ ;  /* 0x0000000604057899 */ /* 0x000fe400080006ff */
[----:B------:R-:W-:Y:S02]  /*3620*/  ULOP3.LUT UR36, UR4, 0xffe, URZ, 0xc0, !UPT ;  /* 0x00000ffe04247892 */ /* 0x000fe4000f8ec0ff */
[----:B------:R-:W-:Y:S02]  /*3630*/  ULOP3.LUT UR4, UR5, 0xffffff80, URZ, 0xc0, !UPT ;  /* 0xffffff8005047892 */ /* 0x000fe4000f8ec0ff */
[----:B------:R-:W-:Y:S02]  /*3640*/  UIADD3 UR36, UPT, UPT, -UR36, UR45, URZ ;  /* 0x0000002d24247290 */ /* 0x000fe4000fffe1ff */
[----:B------:R-:W-:Y:S01]  /*3650*/  UIADD3 UR4, UPT, UPT, UR65, UR4, URZ ;  /* 0x0000000441047290 */ /* 0x000fe2000fffe0ff */
[----:B------:R-:W2:Y:S03]  /*3660*/  SYNCS.PHASECHK.TRANS64.TRYWAIT P0, [UR46+0xc0], R0 ;  /* 0x0000c000ff0075a7 */ /* 0x000ea6000800112e */
[----:B------:R-:W-:Y:S01]  /*3670*/  ULEA UR36, UR36, UR4, 0x14 ;  /* 0x0000000424247291 */ /* 0x000fe2000f8ea0ff */
[----:B-123--:R-:W-:Y:S11]  /*3680*/  @!P0 BRA `(.L_x_60) ;  /* 0x0000005400708947 */ /* 0x00eff60003800000 */
.L_x_152:
[----:B------:R-:W-:Y:S01]  /*3690*/  IADD3 R10, PT, PT, R10, 0x1, RZ ;  /* 0x000000010a0a7810 */ /* 0x000fe20007ffe0ff */
[----:B------:R-:W-:Y:S06]  /*36a0*/  BRA.U !UP4, `(.L_x_61) ;  /* 0x000000050c107547 */ /* 0x000fec000b800000 */
[----:B------:R-:W-:Y:S01]  /*36b0*/  UPLOP3.LUT UP2, UPT, UPT, UPT, UPT, 0x40, 0x4 ;  /* 0x000000000004789c */ /* 0x000fe20003f4e870 */
[----:B------:R-:W-:Y:S01]  /*36c0*/  UMOV UR38, UR64 ;  /* 0x0000004000267c82 */ /* 0x000fe20008000000 */
[----:B------:R-:W-:Y:S01]  /*36d0*/  UMOV UR37, UR47 ;  /* 0x0000002f00257c82 */ /* 0x000fe20008000000 */
[----:B------:R-:W-:-:S08]  /*36e0*/  UMOV UR5, UR39 ;  /* 0x0000002700057c82 */ /* 0x000fd00008000000 */
.L_x_64:
[----:B------:R-:W-:Y:S02]  /*36f0*/  UIADD3 UR38, UPT, UPT, UR38, 0x1, URZ ;  /* 0x0000000126267890 */ /* 0x000fe4000fffe0ff */
[----:B------:R-:W-:Y:S02]  /*3700*/  ULEA UR7, UR5, UR41, 0x3 ;  /* 0x0000002905077291 */ /* 0x000fe4000f8e18ff */
[----:B------:R-:W-:Y:S01]  /*3710*/  UISETP.NE.AND UP3, UPT, UR38, URZ, UPT ;  /* 0x000000ff2600728c */ /* 0x000fe2000bf65270 */
[----:B--23--:R-:W-:Y:S10]  /*3720*/  @P2 BRA `(.L_x_62) ;  /* 0x00000000000c2947 */ /* 0x00cff40003800000 */
[----:B-1----:R-:W-:Y:S04]  /*3730*/  SHF.L.U32 R2, R8, 0x1f, RZ ;  /* 0x0000001f08027819 */ /* 0x002fe800000006ff */
[----:B------:R-:W1:Y:S02]  /*3740*/  SYNCS.PHASECHK.TRANS64.TRYWAIT P0, [UR7], R2 ;  /* 0x00000002ff0075a7 */ /* 0x000e640008001107 */
[----:B-1----:R-:W-:Y:S05]  /*3750*/  @!P0 BRA `(.L_x_63) ;  /* 0x0000005400548947 */ /* 0x002fea0003800000 */
.L_x_62:
[----:B------:R-:W-:Y:S01]  /*3760*/  UISETP.NE.AND UP0, UPT, UR37, 0x1, UPT ;  /* 0x000000012500788c */ /* 0x000fe2000bf05270 */
[----:B------:R-:W-:Y:S01]  /*3770*/  PLOP3.LUT P2, PT, PT, PT, PT, 0x80, 0x8 ;  /* 0x000000000008781c */ /* 0x000fe20003f4f070 */
[----:B------:R-:W-:Y:S02]  /*3780*/  UIADD3 UR4, UPT, UPT, UR5, 0x1, URZ ;  /* 0x0000000105047890 */ /* 0x000fe4000fffe0ff */
[----:B------:R-:W-:Y:S02]  /*3790*/  UIADD3 UR40, UPT, UPT, UR7, 0x18, URZ ;  /* 0x0000001807287890 */ /* 0x000fe4000fffe0ff */
[----:B------:R-:W-:Y:S01]  /*37a0*/  UISETP.NE.AND UP1, UPT, UR4, 0x3, UPT ;  /* 0x000000030400788c */ /* 0x000fe2000bf25270 */
[----:B------:R-:W-:Y:S01]  /*37b0*/  PLOP3.LUT P0, PT, PT, PT, UP0, 0x80, 0x8 ;  /* 0x000000000008781c */ /* 0x000fe20003f0f008 */
[----:B------:R-:W-:Y:S02]  /*37c0*/  UIADD3 UR37, UPT, UPT, UR37, -0x1, URZ ;  /* 0xffffffff25257890 */ /* 0x000fe4000fffe0ff */
[----:B------:R-:W-:Y:S02]  /*37d0*/  USEL UR6, URZ, 0x1, UP1 ;  /* 0x00000001ff067887 */ /* 0x000fe40008800000 */
[----:B------:R-:W-:Y:S01]  /*37e0*/  USEL UR39, UR4, URZ, UP1 ;  /* 0x000000ff04277287 */ /* 0x000fe20008800000 */
[----:B------:R-:W-:Y:S01]  /*37f0*/  UMOV UR7, 0x40004040 ;  /* 0x4000404000077882 */ /* 0x000fe20000000000 */
[----:B------:R-:W-:Y:S02]  /*3800*/  UMOV UR35, 0x40004040 ;  /* 0x4000404000237882 */ /* 0x000fe40000000000 */
[----:B------:R-:W-:Y:S01]  /*3810*/  @UP0 ULEA UR4, UR39, UR41, 0x3 ;  /* 0x0000002927040291 */ /* 0x000fe2000f8e18ff */
[----:B------:R-:W-:Y:S01]  /*3820*/  LOP3.LUT R8, R8, UR6, RZ, 0x3c, !PT ;  /* 0x0000000608087c12 */ /* 0x000fe2000f8e3cff */
[----:B------:R-:W-:Y:S01]  /*3830*/  ULEA UR6, UR5, UR44, 0xb ;  /* 0x0000002c05067291 */ /* 0x000fe2000f8e58ff */
[----:B------:R-:W-:Y:S02]  /*3840*/  UMOV UR33, 0x40004040 ;  /* 0x4000404000217882 */ /* 0x000fe40000000000 */
[----:B-1----:R-:W-:Y:S01]  /*3850*/  @P0 SHF.L.U32 R0, R8, 0x1f, RZ ;  /* 0x0000001f08000819 */ /* 0x002fe200000006ff */
[----:B------:R-:W-:Y:S02]  /*3860*/  UIADD3 UR34, UPT, UPT, UR6, 0x2, URZ ;  /* 0x0000000206227890 */ /* 0x000fe4000fffe0ff */
[----:B------:R-:W-:Y:S01]  /*3870*/  UIADD3 UR30, UPT, UPT, UR6, 0x4, URZ ;  /* 0x00000004061e7890 */ /* 0x000fe2000fffe0ff */
[----:B------:R2:W3:Y:S01]  /*3880*/  @P0 SYNCS.PHASECHK.TRANS64.TRYWAIT P2, [UR4], R0 ;  /* 0x00000000ff0005a7 */ /* 0x0004e20008041104 */
[----:B------:R-:W-:Y:S02]  /*3890*/  ULEA UR4, UR5, UR43, 0xa ;  /* 0x0000002b05047291 */ /* 0x000fe4000f8e50ff */
[----:B------:R-:W-:Y:S02]  /*38a0*/  UIADD3 UR26, UPT, UPT, UR6, 0x6, URZ ;  /* 0x00000006061a7890 */ /* 0x000fe4000fffe0ff */
        /* <DEDUP_REMOVED lines=10> */
[----:B------:R-:W-:Y:S01]  /*3950*/  UIADD3 UR8, UPT, UPT, UR4, 0x206, URZ ;  /* 0x0000020604087890 */ /* 0x000fe2000fffe0ff */
[----:B------:R-:W-:Y:S01]  /*3960*/  UMOV UR5, 0x40004040 ;  /* 0x4000404000057882 */ /* 0x000fe20000000000 */
[----:B------:R-:W-:Y:S01]  /*3970*/  UMOV UR31, 0x40004040 ;  /* 0x40004040001f7882 */ /* 0x000fe20000000000 */
[----:B------:R1:W-:Y:S01]  /*3980*/  UTCHMMA gdesc[UR4], gdesc[UR6], tmem[UR36], tmem[UR62], idesc[UR63], UP2 ;  /* 0x00ff3e06040075ea */ /* 0x0003e20009000024 */
[----:B------:R-:W-:Y:S01]  /*3990*/  UPLOP3.LUT UP2, UPT, UPT, UPT, UPT, 0x80, 0x8 ;  /* 0x000000000008789c */ /* 0x000fe20003f4f070 */
[----:B------:R2:W-:Y:S01]  /*39a0*/  UTCHMMA gdesc[UR32], gdesc[UR34], tmem[UR36], tmem[UR60], idesc[UR61], UPT ;  /* 0x00ff3c22200075ea */ /* 0x0005e2000b800024 */
[----:B------:R-:W-:Y:S01]  /*39b0*/  UMOV UR29, 0x40004040 ;  /* 0x40004040001d7882 */ /* 0x000fe20000000000 */
[----:B------:R-:W-:Y:S01]  /*39c0*/  UMOV UR27, 0x40004040 ;  /* 0x40004040001b7882 */ /* 0x000fe20000000000 */
        /* <DEDUP_REMOVED lines=12> */
[----:B------:R-:W-:Y:S01]  /*3a90*/  UMOV UR9, 0x40004040 ;  /* 0x4000404000097882 */ /* 0x000fe20000000000 */
[----:B------:R2:W-:Y:S01]  /*3aa0*/  UTCHMMA gdesc[UR12], gdesc[UR14], tmem[UR36], tmem[UR50], idesc[UR51], UPT ;  /* 0x00ff320e0c0075ea */ /* 0x0005e2000b800024 */
[----:B------:R2:W-:Y:S01]  /*3ab0*/  UTCHMMA gdesc[UR8], gdesc[UR10], tmem[UR36], tmem[UR48], idesc[UR49], UPT ;  /* 0x00ff300a080075ea */ /* 0x0005e2000b800024 */
[----:B------:R2:W-:Y:S01]  /*3ac0*/  UTCBAR.MULTICAST [UR40], URZ, UR42 ;  /* 0x000000ff280073e9 */ /* 0x0005e2000800082a */
[----:B-1----:R-:W-:Y:S01]  /*3ad0*/  UMOV UR5, UR39 ;  /* 0x0000002700057c82 */ /* 0x002fe20008000000 */
[----:B------:R-:W-:Y:S05]  /*3ae0*/  BRA.U UP3, `(.L_x_64) ;  /* 0xfffffffd03007547 */ /* 0x000fea000b83ffff */
.L_x_61:
[----:B------:R-:W-:Y:S01]  /*3af0*/  UIADD3 UR4, UPT, UPT, UR45, 0x1, URZ ;  /* 0x000000012d047890 */ /* 0x000fe2000fffe0ff */
[C---:B------:R-:W-:Y:S01]  /*3b00*/  ISETP.NE.AND P0, PT, R10.reuse, 0x2, PT ;  /* 0x000000020a00780c */ /* 0x040fe20003f05270 */
[----:B------:R-:W-:Y:S02]  /*3b10*/  UIADD3 UR5, UPT, UPT, UR46, 0xa0, URZ ;  /* 0x000000a02e057890 */ /* 0x000fe4000fffe0ff */
[----:B------:R-:W-:Y:S01]  /*3b20*/  UISETP.NE.AND UP0, UPT, UR4, 0x4, UPT ;  /* 0x000000040400788c */ /* 0x000fe2000bf05270 */
[----:B-12---:R-:W-:Y:S02]  /*3b30*/  SEL R0, RZ, 0x1, P0 ;  /* 0x00000001ff007807 */ /* 0x006fe40000000000 */
[----:B------:R-:W-:Y:S01]  /*3b40*/  SEL R10, R10, RZ, P0 ;  /* 0x000000ff0a0a7207 */ /* 0x000fe20000000000 */
[----:B------:R-:W-:Y:S01]  /*3b50*/  USEL UR6, URZ, 0x1, UP0 ;  /* 0x00000001ff067887 */ /* 0x000fe20008000000 */
[----:B------:R-:W-:Y:S01]  /*3b60*/  LOP3.LUT R9, R9, R0, RZ, 0x3c, !PT ;  /* 0x0000000009097212 */ /* 0x000fe200078e3cff */
[----:B------:R-:W-:Y:S01]  /*3b70*/  USEL UR45, UR4, URZ, UP0 ;  /* 0x000000ff042d7287 */ /* 0x000fe20008000000 */
[----:B------:R1:W-:Y:S03]  /*3b80*/  UTCBAR [UR5], URZ ;  /* 0x000000ff050073e9 */ /* 0x0003e600080000ff */
[----:B------:R-:W-:Y:S01]  /*3b90*/  LOP3.LUT R11, R11, UR6, RZ, 0x3c, !PT ;  /* 0x000000060b0b7c12 */ /* 0x000fe2000f8e3cff */
[----:B------:R-:W-:Y:S07]  /*3ba0*/  @P1 BRA `(.L_x_65) ;  /* 0xfffffff800381947 */ /* 0x000fee000383ffff */
[----:B------:R-:W2:Y:S01]  /*3bb0*/  S2UR UR8, SR_CgaCtaId ;  /* 0x00000000000879c3 */ /* 0x000ea20000008800 */
[----:B------:R-:W-:Y:S01]  /*3bc0*/  ELECT P0, URZ, PT ;  /* 0x0000000000ff782f */ /* 0x000fe20003800000 */
[----:B------:R-:W-:Y:S01]  /*3bd0*/  IMAD.MOV.U32 R0, RZ, RZ, 0x1 ;  /* 0x00000001ff007424 */ /* 0x000fe200078e00ff */
[----:B------:R-:W-:Y:S01]  /*3be0*/  UIADD3 UR41, UPT, UPT, UR41, 0xc0, URZ ;  /* 0x000000c029297890 */ /* 0x000fe2000fffe0ff */
[----:B------:R-:W-:Y:S01]  /*3bf0*/  SHF.L.U32 R2, R11, 0x1f, RZ ;  /* 0x0000001f0b027819 */ /* 0x000fe200000006ff */
[----:B------:R-:W-:-:S03]  /*3c00*/  UMOV UR4, 0x40 ;  /* 0x0000004000047882 */ /* 0x000fc60000000000 */
[----:B------:R-:W-:Y:S01]  /*3c10*/  UVIRTCOUNT.DEALLOC.SMPOOL 0x80 ;  /* 0x000000800000784c */ /* 0x000fe20000000000 */
[----:B--2---:R-:W-:Y:S02]  /*3c20*/  ULEA UR8, UR8, UR4, 0x18 ;  /* 0x0000000408087291 */ /* 0x004fe4000f8ec0ff */
[----:B------:R-:W-:-:S07]  /*3c30*/  ULEA UR4, UR45, UR41, 0x3 ;  /* 0x000000292d047291 */ /* 0x000fce000f8e18ff */
[----:B------:R2:W-:Y:S02]  /*3c40*/  @P0 STS.U8 [UR8+0x1c], R0 ;  /* 0x00001c00ff000988 */ /* 0x0005e40008000008 */
[----:B------:R-:W4:Y:S02]  /*3c50*/  SYNCS.PHASECHK.TRANS64.TRYWAIT P0, [UR4], R2 ;  /* 0x00000002ff0075a7 */ /* 0x000f240008001104 */
[----:B--2-4-:R-:W-:Y:S05]  /*3c60*/  @!P0 BRA `(.L_x_66) ;  /* 0x0000005000288947 */ /* 0x014fea0003800000 */
.L_x_155:
[----:B------:R-:W-:-:S04]  /*3c70*/  UIADD3 UR4, UPT, UPT, UR45, 0x1, URZ ;  /* 0x000000012d047890 */ /* 0x000fc8000fffe0ff */
[----:B------:R-:W-:-:S04]  /*3c80*/  UISETP.NE.AND UP0, UPT, UR4, 0x4, UPT ;  /* 0x000000040400788c */ /* 0x000fc8000bf05270 */
[----:B------:R-:W-:Y:S02]  /*3c90*/  USEL UR6, URZ, 0x1, UP0 ;  /* 0x00000001ff067887 */ /* 0x000fe40008000000 */
[----:B------:R-:W-:-:S04]  /*3ca0*/  USEL UR4, UR4, URZ, UP0 ;  /* 0x000000ff04047287 */ /* 0x000fc80008000000 */
[----:B-1----:R-:W-:Y:S01]  /*3cb0*/  ULEA UR5, UR4, UR41, 0x3 ;  /* 0x0000002904057291 */ /* 0x002fe2000f8e18ff */
[----:B--2---:R-:W-:-:S04]  /*3cc0*/  LOP3.LUT R2, R11, UR6, RZ, 0x3c, !PT ;  /* 0x000000060b027c12 */ /* 0x004fc8000f8e3cff */
[----:B------:R-:W-:-:S04]  /*3cd0*/  SHF.L.U32 R3, R2, 0x1f, RZ ;  /* 0x0000001f02037819 */ /* 0x000fc800000006ff */
[----:B------:R-:W1:Y:S02]  /*3ce0*/  SYNCS.PHASECHK.TRANS64.TRYWAIT P0, [UR5], R3 ;  /* 0x00000003ff0075a7 */ /* 0x000e640008001105 */
[----:B-1----:R-:W-:Y:S05]  /*3cf0*/  @!P0 BRA `(.L_x_67) ;  /* 0x00000050001c8947 */ /* 0x002fea0003800000 */
.L_x_157:
        /* <DEDUP_REMOVED lines=9> */
.L_x_159:
[----:B------:R-:W-:-:S04]  /*3d90*/  UIADD3 UR4, UPT, UPT, UR4, 0x1, URZ ;  /* 0x0000000104047890 */ /* 0x000fc8000fffe0ff */
[----:B------:R-:W-:-:S04]  /*3da0*/  UISETP.NE.AND UP0, UPT, UR4, 0x4, UPT ;  /* 0x000000040400788c */ /* 0x000fc8000bf05270 */
[----:B------:R-:W-:Y:S02]  /*3db0*/  USEL UR5, URZ, 0x1, UP0 ;  /* 0x00000001ff057887 */ /* 0x000fe40008000000 */
[----:B------:R-:W-:-:S04]  /*3dc0*/  USEL UR4, UR4, URZ, UP0 ;  /* 0x000000ff04047287 */ /* 0x000fc80008000000 */
[----:B------:R-:W-:Y:S01]  /*3dd0*/  ULEA UR4, UR4, UR41, 0x3 ;  /* 0x0000002904047291 */ /* 0x000fe2000f8e18ff */
[----:B------:R-:W-:-:S04]  /*3de0*/  LOP3.LUT R2, R2, UR5, RZ, 0x3c, !PT ;  /* 0x0000000502027c12 */ /* 0x000fc8000f8e3cff */
[----:B------:R-:W-:-:S04]  /*3df0*/  SHF.L.U32 R2, R2, 0x1f, RZ ;  /* 0x0000001f02027819 */ /* 0x000fc800000006ff */
[----:B------:R-:W2:Y:S02]  /*3e00*/  SYNCS.PHASECHK.TRANS64.TRYWAIT P0, [UR4], R2 ;  /* 0x00000002ff0075a7 */ /* 0x000ea40008001104 */
[----:B--2---:R-:W-:Y:S05]  /*3e10*/  @!P0 BRA `(.L_x_69) ;  /* 0x0000005000048947 */ /* 0x004fea0003800000 */
.L_x_161:
[----:B------:R-:W-:Y:S01]  /*3e20*/  NOP ;  /* 0x0000000000007918 */ /* 0x000fe20000000000 */
[----:B-1----:R-:W1:Y:S01]  /*3e30*/  LDS R0, [UR8+0x14] ;  /* 0x00001408ff007984 */ /* 0x002e620008000800 */
[----:B------:R-:W-:Y:S01]  /*3e40*/  ULOP3.LUT UR4, UR65, 0xffff, URZ, 0xc0, !UPT ;  /* 0x0000ffff41047892 */ /* 0x000fe2000f8ec0ff */
[----:B------:R-:W-:Y:S01]  /*3e50*/  UMOV UR5, 0xffff ;  /* 0x0000ffff00057882 */ /* 0x000fe20000000000 */
[----:B------:R-:W-:Y:S02]  /*3e60*/  UMOV UR6, 0x1 ;  /* 0x0000000100067882 */ /* 0x000fe40000000000 */
[----:B------:R-:W-:-:S04]  /*3e70*/  USHF.R.U32.HI UR4, URZ, 0x5, UR4 ;  /* 0x00000005ff047899 */ /* 0x000fc80008011604 */
[----:B------:R-:W-:Y:S02]  /*3e80*/  USHF.L.U32 UR5, UR5, UR4, URZ ;  /* 0x0000000405057299 */ /* 0x000fe400080006ff */
[----:B------:R-:W-:-:S04]  /*3e90*/  USHF.L.U32 UR4, UR6, UR4, URZ ;  /* 0x0000000406047299 */ /* 0x000fc800080006ff */
[----:B-1----:R-:W-:-:S04]  /*3ea0*/  LOP3.LUT R0, R0, UR5, RZ, 0xc0, !PT ;  /* 0x0000000500007c12 */ /* 0x002fc8000f8ec0ff */
[----:B------:R-:W-:-:S13]  /*3eb0*/  ISETP.NE.AND P0, PT, R0, UR5, PT ;  /* 0x0000000500007c0c */ /* 0x000fda000bf05270 */
[----:B------:R-:W-:Y:S05]  /*3ec0*/  @P0 BRA `(.L_x_70) ;  /* 0x0000000000580947 */ /* 0x000fea0003800000 */
[----:B------:R-:W1:Y:S02]  /*3ed0*/  LDS R0, [UR8+0x18] ;  /* 0x00001808ff007984 */ /* 0x000e640008000800 */
[----:B-1----:R-:W-:-:S04]  /*3ee0*/  LOP3.LUT R0, R0, UR4, RZ, 0xc0, !PT ;  /* 0x0000000400007c12 */ /* 0x002fc8000f8ec0ff */
[----:B------:R-:W-:-:S13]  /*3ef0*/  ISETP.NE.AND P0, PT, R0, UR4, PT ;  /* 0x0000000400007c0c */ /* 0x000fda000bf05270 */
[----:B------:R-:W-:Y:S05]  /*3f00*/  @P0 BRA `(.L_x_71) ;  /* 0x00000000003c0947 */ /* 0x000fea0003800000 */
[----:B------:R-:W1:Y:S01]  /*3f10*/  S2R R2, SR_LANEID ;  /* 0x0000000000027919 */ /* 0x000e620000000000 */
[----:B------:R-:W-:-:S06]  /*3f20*/  ULOP3.LUT UR5, URZ, UR5, URZ, 0x33, !UPT ;  /* 0x00000005ff057292 */ /* 0x000fcc000f8e33ff */
[----:B------:R-:W-:-:S04]  /*3f30*/  IMAD.U32 R0, RZ, RZ, UR5 ;  /* 0x00000005ff007e24 */ /* 0x000fc8000f8e00ff */
[----:B------:R2:W4:Y:S02]  /*3f40*/  REDUX UR7, R0 ;  /* 0x00000000000773c4 */ /* 0x0005240000000000 */
[----:B------:R1:W-:Y:S01]  /*3f50*/  UTCATOMSWS.AND URZ, UR5 ;  /* 0x0000000500ff79e3 */ /* 0x0003e20008000000 */
[----:B--2---:R-:W-:Y:S01]  /*3f60*/  LOP3.LUT R0, RZ, UR4, RZ, 0x33, !PT ;  /* 0x00000004ff007c12 */ /* 0x004fe2000f8e33ff */
[----:B------:R-:W-:Y:S02]  /*3f70*/  VOTEU.ANY UR4, UPT, PT ;  /* 0x0000000000047886 */ /* 0x000fe400038e0100 */
[----:B------:R-:W-:Y:S02]  /*3f80*/  UFLO.U32 UR4, UR4 ;  /* 0x00000004000472bd */ /* 0x000fe400080e0000 */
[----:B------:R-:W2:Y:S04]  /*3f90*/  REDUX UR6, R0 ;  /* 0x00000000000673c4 */ /* 0x000ea80000000000 */
[----:B-1----:R-:W-:-:S02]  /*3fa0*/  ISETP.EQ.U32.AND P0, PT, R2, UR4, PT ;  /* 0x0000000402007c0c */ /* 0x002fc4000bf02070 */
[----:B----4-:R-:W-:-:S11]  /*3fb0*/  MOV R2, UR7 ;  /* 0x0000000700027c02 */ /* 0x010fd60008000f00 */
[----:B------:R1:W-:Y:S01]  /*3fc0*/  @P0 ATOMS.AND RZ, [UR8+0x14], R2 ;  /* 0x00001402ffff098c */ /* 0x0003e2000a800008 */
[----:B--2---:R-:W-:-:S05]  /*3fd0*/  IMAD.U32 R0, RZ, RZ, UR6 ;  /* 0x00000006ff007e24 */ /* 0x004fca000f8e00ff */
[----:B------:R1:W-:Y:S01]  /*3fe0*/  @P0 ATOMS.AND RZ, [UR8+0x18], R0 ;  /* 0x00001800ffff098c */ /* 0x0003e2000a800008 */
[----:B------:R-:W-:Y:S05]  /*3ff0*/  BRA `(.L_x_72) ;  /* 0x0000000000147947 */ /* 0x000fea0003800000 */
.L_x_71:
[----:B------:R-:W-:Y:S02]  /*4000*/  MOV R2, 0x4020 ;  /* 0x0000402000027802 */ /* 0x000fe40000000f00 */
[----:B---3-5:R-:W-:Y:S05]  /*4010*/  CALL.REL.NOINC `($__internal_0_$__cuda_sm10x_tcgen05_guardrail_trap_col_being_dealloced_not_returned_by_alloc) ;  /* 0x0000005000ec7944 */ /* 0x028fea0003c00000 */
[----:B------:R-:W-:Y:S05]  /*4020*/  BRA `(.L_x_72) ;  /* 0x0000000000087947 */ /* 0x000fea0003800000 */
.L_x_70:
[----:B------:R-:W-:Y:S02]  /*4030*/  MOV R2, 0x4050 ;  /* 0x0000405000027802 */ /* 0x000fe40000000f00 */
[----:B---3-5:R-:W-:Y:S05]  /*4040*/  CALL.REL.NOINC `($__internal_2_$__cuda_sm10x_tcgen05_guardrail_trap_unallocated_columns_being_dealloced) ;  /* 0x0000005000f87944 */ /* 0x028fea0003c00000 */
.L_x_72:
[----:B------:R-:W-:Y:S01]  /*4050*/  NOP ;  /* 0x0000000000007918 */ /* 0x000fe20000000000 */
[----:B------:R-:W-:Y:S05]  /*4060*/  EXIT ;  /* 0x000000000000794d */ /* 0x000fea0003800000 */
.L_x_54:
[----:B------:R-:W-:-:S09]  /*4070*/  UISETP.NE.OR UP0, UPT, UR18, 0x3, !UP3 ;  /* 0x000000031200788c */ /* 0x000fd2000df05670 */
[----:B------:R-:W-:Y:S05]  /*4080*/  BRA.U UP0, `(.L_x_73) ;  /* 0x0000001100807547 */ /* 0x000fea000b800000 */
[----:B------:R-:W2:Y:S01]  /*4090*/  LDCU.64 UR4, c[0x0][0x888] ;  /* 0x00011100ff0477ac */ /* 0x000ea20008000a00 */
[----:B------:R-:W3:Y:S01]  /*40a0*/  LDC.64 R12, c[0x0][0x348] ;  /* 0x0000d200ff0c7b82 */ /* 0x000ee20000000a00 */
[----:B------:R-:W-:Y:S02]  /*40b0*/  HFMA2 R9, -RZ, RZ, 0, 0 ;  /* 0x00000000ff097431 */ /* 0x000fe400000001ff */
[----:B------:R-:W-:Y:S01]  /*40c0*/  IMAD.MOV.U32 R11, RZ, RZ, 0x1 ;  /* 0x00000001ff0b7424 */ /* 0x000fe200078e00ff */
[----:B------:R-:W4:Y:S01]  /*40d0*/  LDCU UR38, c[0x0][0x370] ;  /* 0x00006e00ff2677ac */ /* 0x000f220008000800 */
[----:B------:R-:W-:Y:S01]  /*40e0*/  IMAD.MOV.U32 R10, RZ, RZ, RZ ;  /* 0x000000ffff0a7224 */ /* 0x000fe200078e00ff */
[----:B------:R-:W-:Y:S01]  /*40f0*/  MOV R3, 0x1000 ;  /* 0x0000100000037802 */ /* 0x000fe20000000f00 */
[----:B------:R-:W4:Y:S01]  /*4100*/  LDCU.128 UR48, c[0x0][0xb10] ;  /* 0x00016200ff3077ac */ /* 0x000f220008000c00 */
[----:B------:R-:W1:Y:S01]  /*4110*/  LDCU UR37, c[0x0][0x374] ;  /* 0x00006e80ff2577ac */ /* 0x000e620008000800 */
[----:B------:R-:W1:Y:S01]  /*4120*/  LDCU.64 UR30, c[0x0][0x890] ;  /* 0x00011200ff1e77ac */ /* 0x000e620008000a00 */
[----:B------:R-:W1:Y:S01]  /*4130*/  LDCU UR15, c[0x0][0xb0c] ;  /* 0x00016180ff0f77ac */ /* 0x000e620008000800 */
[----:B--2---:R-:W-:Y:S01]  /*4140*/  UISETP.NE.U32.AND UP0, UPT, UR4, URZ, UPT ;  /* 0x000000ff0400728c */ /* 0x004fe2000bf05070 */
[----:B------:R-:W2:Y:S01]  /*4150*/  LDCU UR44, c[0x0][0xb20] ;  /* 0x00016400ff2c77ac */ /* 0x000ea20008000800 */
[----:B------:R-:W2:Y:S01]  /*4160*/  LDCU UR4, c[0x0][0xb30] ;  /* 0x00016600ff0477ac */ /* 0x000ea20008000800 */
[----:B------:R-:W-:Y:S01]  /*4170*/  UMOV UR21, 0x400 ;  /* 0x0000040000157882 */ /* 0x000fe20000000000 */
[----:B----4-:R-:W-:-:S02]  /*4180*/  UIMAD.WIDE.U32 UR6, UR38, UR48, URZ ;  /* 0x00000030260672a5 */ /* 0x010fc4000f8e00ff */
[----:B-1----:R-:W-:Y:S02]  /*4190*/  UIMAD.WIDE.U32 UR8, UR37, UR51, URZ ;  /* 0x00000033250872a5 */ /* 0x002fe4000f8e00ff */
[----:B------:R-:W-:Y:S02]  /*41a0*/  ULEA UR21, UR47, UR21, 0x18 ;  /* 0x000000152f157291 */ /* 0x000fe4000f8ec0ff */
[----:B------:R-:W-:Y:S02]  /*41b0*/  USEL UR39, URZ, 0x1, UP6 ;  /* 0x00000001ff277887 */ /* 0x000fe4000b000000 */
[----:B------:R-:W-:Y:S02]  /*41c0*/  UISETP.NE.U32.AND UP6, UPT, UR30, URZ, UPT ;  /* 0x000000ff1e00728c */ /* 0x000fe4000bfc5070 */
[----:B------:R-:W-:Y:S02]  /*41d0*/  UIADD3 UR40, UPT, UPT, UR21, 0x48, URZ ;  /* 0x0000004815287890 */ /* 0x000fe4000fffe0ff */
[----:B------:R-:W-:-:S02]  /*41e0*/  UISETP.NE.AND.EX UP5, UPT, UR5, URZ, UPT, UP0 ;  /* 0x000000ff0500728c */ /* 0x000fc4000bfa5300 */
[----:B------:R-:W-:Y:S01]  /*41f0*/  UISETP.NE.AND UP0, UPT, UR42, 0x1, UPT ;  /* 0x000000012a00788c */ /* 0x000fe2000bf05270 */
[----:B------:R-:W-:Y:S01]  /*4200*/  UMOV UR6, UR7 ;  /* 0x0000000700067c82 */ /* 0x000fe20008000000 */
[----:B------:R-:W-:Y:S01]  /*4210*/  UMOV UR41, UR9 ;  /* 0x0000000900297c82 */ /* 0x000fe20008000000 */
[----:B------:R-:W-:Y:S02]  /*4220*/  UISETP.NE.AND UP0, UPT, UR15, 0x1, UPT ;  /* 0x000000010f00788c */ /* 0x000fe4000bf05270 */
[----:B------:R-:W-:Y:S02]  /*4230*/  UPLOP3.LUT UP4, UPT, UPT, UPT, UPT, 0x40, 0x4 ;  /* 0x000000000004789c */ /* 0x000fe40003f8e870 */
[----:B------:R-:W-:Y:S01]  /*4240*/  UISETP.GE.AND UP2, UPT, UR42, 0x1, UPT ;  /* 0x000000012a00788c */ /* 0x000fe2000bf46270 */
[----:B------:R-:W1:Y:S01]  /*4250*/  LDCU.64 UR22, c[0x0][0xb28] ;  /* 0x00016500ff1677ac */ /* 0x000e620008000a00 */
[----:B------:R-:W-:Y:S02]  /*4260*/  UISETP.NE.AND.EX UP6, UPT, UR31, URZ, UPT, UP6 ;  /* 0x000000ff1f00728c */ /* 0x000fe4000bfc5360 */
[----:B------:R-:W-:-:S02]  /*4270*/  UIADD3 UR33, UPT, UPT, UR21, 0x30, URZ ;  /* 0x0000003015217890 */ /* 0x000fc4000fffe0ff */
[----:B------:R-:W-:Y:S02]  /*4280*/  UIADD3 UR25, UPT, UPT, UR21, 0x38, URZ ;  /* 0x0000003815197890 */ /* 0x000fe4000fffe0ff */
[----:B------:R-:W-:Y:S02]  /*4290*/  UIADD3 UR17, UPT, UPT, UR21, 0x40, URZ ;  /* 0x0000004015117890 */ /* 0x000fe4000fffe0ff */
[----:B------:R-:W-:Y:S02]  /*42a0*/  UPRMT UR40, UR47, 0x654, UR40 ;  /* 0x000006542f287896 */ /* 0x000fe40008000028 */
[----:B------:R-:W-:Y:S02]  /*42b0*/  USHF.R.U32.HI UR43, URZ, UR49, UR6 ;  /* 0x00000031ff2b7299 */ /* 0x000fe40008011606 */
[----:B--2---:R-:W-:Y:S02]  /*42c0*/  USHF.R.U32.HI UR41, URZ, UR44, UR41 ;  /* 0x0000002cff297299 */ /* 0x004fe40008011629 */
[----:B------:R-:W-:-:S02]  /*42d0*/  UISETP.NE.AND UP0, UPT, UR50, 0x1, UPT ;  /* 0x000000013200788c */ /* 0x000fc4000bf05270 */
[----:B---3--:R-:W-:-:S11]  /*42e0*/  UISETP.NE.AND UP3, UPT, UR4, 0x1, UPT ;  /* 0x000000010400788c */ /* 0x008fd6000bf65270 */
.L_x_84:
[C---:B------:R-:W-:Y:S02]  /*42f0*/  LEA R8, R10.reuse, UR21, 0x3 ;  /* 0x000000150a087c11 */ /* 0x040fe4000f8e18ff */
[----:B------:R-:W-:Y:S02]  /*4300*/  SHF.L.U32 R0, R9, 0x1f, RZ ;  /* 0x0000001f09007819 */ /* 0x000fe400000006ff */
[----:B------:R-:W-:Y:S02]  /*4310*/  LEA R4, R10, UR21, 0x4 ;  /* 0x000000150a047c11 */ /* 0x000fe4000f8e20ff */
[----:B--2---:R-:W2:Y:S02]  /*4320*/  SYNCS.PHASECHK.TRANS64.TRYWAIT P0, [R8+URZ+0x80], R0 ;  /* 0x00008000080075a7 */ /* 0x004ea400080011ff */
[----:B--2---:R-:W-:Y:S05]  /*4330*/  @!P0 BRA `(.L_x_74) ;  /* 0x0000004800d48947 */ /* 0x004fea0003800000 */
.L_x_162:
[----:B------:R-:W3:Y:S01]  /*4340*/  LDS.128 R4, [R4+0x110] ;  /* 0x0001100004047984 */ /* 0x000ee20000000c00 */
[----:B------:R-:W-:Y:S01]  /*4350*/  UISETP.GE.AND UP0, UPT, UR42, 0x1, UPT ;  /* 0x000000012a00788c */ /* 0x000fe2000bf06270 */
[----:B------:R-:W-:Y:S01]  /*4360*/  @!PT LDS RZ, [RZ] ;  /* 0x00000000fffff984 */ /* 0x000fe20000000800 */
[----:B------:R-:W-:Y:S01]  /*4370*/  @!PT LDS RZ, [RZ] ;  /* 0x00000000fffff984 */ /* 0x000fe20000000800 */
[----:B------:R-:W-:Y:S01]  /*4380*/  @!PT LDS RZ, [RZ] ;  /* 0x00000000fffff984 */ /* 0x000fe20000000800 */
[----:B------:R-:W-:Y:S01]  /*4390*/  @!PT LDS RZ, [RZ] ;  /* 0x00000000fffff984 */ /* 0x000fe20000000800 */
[----:B------:R4:W-:Y:S06]  /*43a0*/  MEMBAR.ALL.CTA ;  /* 0x0000000000007992 */ /* 0x0009ec0000008000 */
[----:B----4-:R-:W4:Y:S01]  /*43b0*/  FENCE.VIEW.ASYNC.S ;  /* 0x00000000000073c6 */ /* 0x010f220000000000 */
[----:B---3--:R-:W-:Y:S11]  /*43c0*/  LOP3.LUT P0, RZ, R6, 0x1, RZ, 0xc0, !PT ;  /* 0x0000000106ff7812 */ /* 0x008ff6000780c0ff */
[----:B------:R-:W-:Y:S02]  /*43d0*/  @!UPT UIADD3 URZ, UPT, UPT, URZ, URZ, URZ ;  /* 0x000000fffffff290 */ /* 0x000fe4000fffe0ff */
[----:B----4-:R-:W-:Y:S01]  /*43e0*/  VOTEU.ANY UP2, P0 ;  /* 0x0000000000ff7886 */ /* 0x010fe20000040100 */
[----:B------:R-:W-:Y:S11]  /*43f0*/  PLOP3.LUT P0, PT, PT, PT, UP2, 0x80, 0x8 ;  /* 0x000000000008781c */ /* 0x000ff60003f0f028 */
[----:B------:R-:W-:Y:S02]  /*4400*/  @!UPT UIADD3 URZ, UPT, UPT, URZ, URZ, URZ ;  /* 0x000000fffffff290 */ /* 0x000fe4000fffe0ff */
[----:B--2---:R-:W-:Y:S02]  /*4410*/  @P0 SHF.R.U32.HI R0, RZ, 0x10, R5 ;  /* 0x00000010ff000819 */ /* 0x004fe40000011605 */
[----:B------:R-:W-:Y:S02]  /*4420*/  @P0 MOV R2, R4 ;  /* 0x0000000400020202 */ /* 0x000fe40000000f00 */
[----:B------:R-:W-:Y:S01]  /*4430*/  @P0 R2UR UR4, R0 ;  /* 0x00000000000402ca */ /* 0x000fe200000e0000 */
[----:B------:R-:W-:Y:S01]  /*4440*/  VIADD R0, R8, 0x90 ;  /* 0x0000009008007836 */ /* 0x000fe20000000000 */
[----:B------:R-:W-:Y:S02]  /*4450*/  @P0 LOP3.LUT R4, R5, 0xffff, RZ, 0xc0, !PT ;  /* 0x0000ffff05040812 */ /* 0x000fe400078ec0ff */
[----:B------:R-:W-:Y:S02]  /*4460*/  @P0 R2UR UR6, R2 ;  /* 0x00000000020602ca */ /* 0x000fe400000e0000 */
[----:B------:R-:W-:Y:S02]  /*4470*/  PRMT R0, RZ, 0x654, R0 ;  /* 0x00000654ff007816 */ /* 0x000fe40000000000 */
[----:B------:R-:W-:Y:S02]  /*4480*/  @P0 R2UR UR5, R4 ;  /* 0x00000000040502ca */ /* 0x000fe400000e0000 */
[----:B------:R2:W-:Y:S03]  /*4490*/  SYNCS.ARRIVE.TRANS64.RED.A1T0 RZ, [R0+URZ], RZ ;  /* 0x000000ff00ff79a7 */ /* 0x0005e600081004ff */
[----:B------:R-:W-:Y:S04]  /*44a0*/  @UP2 UMOV UR29, UR4 ;  /* 0x00000004001d2c82 */ /* 0x000fe80008000000 */
[----:B------:R-:W-:Y:S04]  /*44b0*/  @UP2 UMOV UR14, UR6 ;  /* 0x00000006000e2c82 */ /* 0x000fe80008000000 */
[----:B------:R-:W-:Y:S01]  /*44c0*/  @UP2 UMOV UR13, UR5 ;  /* 0x00000005000d2c82 */ /* 0x000fe20008000000 */
[----:B------:R-:W-:Y:S05]  /*44d0*/  BRA.U !UP0, `(.L_x_75) ;  /* 0x0000000108c07547 */ /* 0x000fea000b800000 */
[----:B------:R-:W-:Y:S02]  /*44e0*/  UIMAD.WIDE.U32 UR18, UR13, UR51, URZ ;  /* 0x000000330d1272a5 */ /* 0x000fe4000f8e00ff */
[----:B------:R-:W-:Y:S02]  /*44f0*/  UP2UR UR16, UPR, URZ, 0x4 ;  /* 0x00000004ff107883 */ /* 0x000fe40008000000 */
[----:B------:R-:W-:Y:S02]  /*4500*/  UISETP.NE.AND UP2, UPT, UR50, 0x1, UPT ;  /* 0x000000013200788c */ /* 0x000fe4000bf45270 */
[----:B------:R-:W-:Y:S02]  /*4510*/  UIMAD.WIDE.U32 UR26, UR14, UR48, URZ ;  /* 0x000000300e1a72a5 */ /* 0x000fe4000f8e00ff */
[----:B------:R-:W-:Y:S02]  /*4520*/  USEL UR4, UR37, UR41, !UP2 ;  /* 0x0000002925047287 */ /* 0x000fe4000d000000 */
[----:B------:R-:W-:Y:S02]  /*4530*/  UISETP.NE.AND UP0, UPT, UR15, 0x1, UPT ;  /* 0x000000010f00788c */ /* 0x000fe4000bf05270 */
[----:B------:R-:W-:Y:S02]  /*4540*/  UP2UR UR20, UPR, URZ, 0x2 ;  /* 0x00000002ff147883 */ /* 0x000fe40008000000 */
[----:B------:R-:W-:Y:S02]  /*4550*/  UISETP.NE.AND UP1, UPT, UR42, 0x1, UPT ;  /* 0x000000012a00788c */ /* 0x000fe4000bf25270 */
[----:B-1----:R-:W-:Y:S02]  /*4560*/  UIMAD.WIDE.U32 UR8, UR4, UR22, URZ ;  /* 0x00000016040872a5 */ /* 0x002fe4000f8e00ff */
[----:B------:R-:W-:Y:S01]  /*4570*/  USEL UR7, UR38, UR43, !UP0 ;  /* 0x0000002b26077287 */ /* 0x000fe2000c000000 */
[----:B------:R-:W-:Y:S02]  /*4580*/  UMOV UR5, UR19 ;  /* 0x0000001300057c82 */ /* 0x000fe40008000000 */
[----:B------:R-:W-:Y:S02]  /*4590*/  USHF.R.U32.HI UR6, URZ, UR44, UR5 ;  /* 0x0000002cff067299 */ /* 0x000fe40008011605 */
[----:B------:R-:W-:Y:S02]  /*45a0*/  UIMAD.WIDE.U32 UR10, UR7, UR22, URZ ;  /* 0x00000016070a72a5 */ /* 0x000fe4000f8e00ff */
[----:B------:R-:W-:Y:S02]  /*45b0*/  USEL UR6, UR13, UR6, !UP2 ;  /* 0x000000060d067287 */ /* 0x000fe4000d000000 */
[----:B------:R-:W-:Y:S01]  /*45c0*/  UISETP.NE.AND UP2, UPT, UR16, URZ, UPT ;  /* 0x000000ff1000728c */ /* 0x000fe2000bf45270 */
[----:B------:R-:W-:Y:S02]  /*45d0*/  UMOV UR5, UR27 ;  /* 0x0000001b00057c82 */ /* 0x000fe40008000000 */
[----:B------:R-:W-:Y:S03]  /*45e0*/  USHF.R.U32.HI UR12, URZ, UR49, UR5 ;  /* 0x00000031ff0c7299 */ /* 0x000fe60008011605 */
[----:B------:R-:W-:Y:S02]  /*45f0*/  UMOV UR5, UR9 ;  /* 0x0000000900057c82 */ /* 0x000fe40008000000 */
[----:B------:R-:W-:Y:S03]  /*4600*/  @UP1 USHF.R.U32.HI UR4, URZ, UR23, UR5 ;  /* 0x00000017ff041299 */ /* 0x000fe60008011605 */
[----:B------:R-:W-:Y:S01]  /*4610*/  UMOV UR5, UR11 ;  /* 0x0000000b00057c82 */ /* 0x000fe20008000000 */
[----:B------:R-:W-:Y:S02]  /*4620*/  UIMAD UR4, UR42, UR4, URZ ;  /* 0x000000042a0472a4 */ /* 0x000fe4000f8e02ff */
[----:B------:R-:W-:Y:S02]  /*4630*/  @UP1 USHF.R.U32.HI UR7, URZ, UR23, UR5 ;  /* 0x00000017ff071299 */ /* 0x000fe40008011605 */
[----:B------:R-:W-:Y:S02]  /*4640*/  USEL UR5, UR14, UR12, !UP0 ;  /* 0x0000000c0e057287 */ /* 0x000fe4000c000000 */
[----:B------:R-:W-:Y:S02]  /*4650*/  UIMAD.WIDE.U32 UR10, UR6, UR22, URZ ;  /* 0x00000016060a72a5 */ /* 0x000fe4000f8e00ff */
[----:B------:R-:W-:Y:S02]  /*4660*/  UIMAD UR8, UR42, UR7, URZ ;  /* 0x000000072a0872a4 */ /* 0x000fe4000f8e02ff */
[----:B------:R-:W-:Y:S03]  /*4670*/  UISETP.GE.AND UP0, UPT, UR6, UR4, UPT ;  /* 0x000000040600728c */ /* 0x000fe6000bf06270 */
[----:B------:R-:W-:Y:S01]  /*4680*/  UMOV UR4, UR11 ;  /* 0x0000000b00047c82 */ /* 0x000fe20008000000 */
[----:B------:R-:W-:Y:S02]  /*4690*/  UISETP.GE.OR UP0, UPT, UR5, UR8, UP0 ;  /* 0x000000080500728c */ /* 0x000fe40008706670 */
[----:B------:R-:W-:Y:S02]  /*46a0*/  USHF.R.U32.HI UR4, URZ, UR23, UR4 ;  /* 0x00000017ff047299 */ /* 0x000fe40008011604 */
[----:B------:R-:W-:Y:S02]  /*46b0*/  UIMAD.WIDE.U32 UR8, UR5, UR22, URZ ;  /* 0x00000016050872a5 */ /* 0x000fe4000f8e00ff */
[----:B------:R-:W-:Y:S04]  /*46c0*/  USEL UR10, UR6, UR4, !UP1 ;  /* 0x00000004060a7287 */ /* 0x000fe8000c800000 */
[----:B------:R-:W-:Y:S01]  /*46d0*/  UIADD3 UR11, UPT, UPT, -UR10, URZ, URZ ;  /* 0x000000ff0a0b7290 */ /* 0x000fe2000fffe1ff */
[----:B------:R-:W-:Y:S02]  /*46e0*/  @!UP0 UMOV UR4, UR9 ;  /* 0x0000000900048c82 */ /* 0x000fe40008000000 */
[----:B------:R-:W-:Y:S02]  /*46f0*/  @!UP0 USHF.R.U32.HI UR4, URZ, UR23, UR4 ;  /* 0x00000017ff048299 */ /* 0x000fe40008011604 */
[----:B------:R-:W-:Y:S02]  /*4700*/  UIMAD UR8, UR42, UR11, UR6 ;  /* 0x0000000b2a0872a4 */ /* 0x000fe4000f8e0206 */
[----:B------:R-:W-:Y:S02]  /*4710*/  @!UP0 USEL UR4, UR5, UR4, !UP1 ;  /* 0x0000000405048287 */ /* 0x000fe4000c800000 */
[----:B------:R-:W-:Y:S02]  /*4720*/  UISETP.NE.AND UP1, UPT, UR20, URZ, UPT ;  /* 0x000000ff1400728c */ /* 0x000fe4000bf25270 */
[----:B------:R-:W-:Y:S02]  /*4730*/  @!UP0 UIMAD UR8, UR7, UR8, UR4 ;  /* 0x00000008070882a4 */ /* 0x000fe4000f8e0204 */
[----:B------:R-:W-:Y:S02]  /*4740*/  @!UP0 UIADD3 UR9, UPT, UPT, UR10, -UR4, URZ ;  /* 0x800000040a098290 */ /* 0x000fe4000fffe0ff */
[----:B------:R-:W-:Y:S02]  /*4750*/  UIADD3 UR4, UPT, UPT, -UR5, URZ, URZ ;  /* 0x000000ff05047290 */ /* 0x000fe4000fffe1ff */
[----:B------:R-:W-:Y:S02]  /*4760*/  UIADD3 UR7, UPT, UPT, -UR6, URZ, URZ ;  /* 0x000000ff06077290 */ /* 0x000fe4000fffe1ff */
[----:B------:R-:W-:Y:S02]  /*4770*/  @!UP0 UIMAD UR6, UR9, UR42, UR5 ;  /* 0x0000002a090682a4 */ /* 0x000fe4000f8e0205 */
[----:B------:R-:W-:Y:S02]  /*4780*/  UIMAD UR14, UR15, UR4, UR14 ;  /* 0x000000040f0e72a4 */ /* 0x000fe4000f8e020e */
[----:B------:R-:W-:Y:S01]  /*4790*/  UIMAD UR13, UR50, UR7, UR13 ;  /* 0x00000007320d72a4 */ /* 0x000fe2000f8e020d */
[----:B------:R-:W-:Y:S02]  /*47a0*/  @!UP0 UMOV UR5, UR8 ;  /* 0x0000000800058c82 */ /* 0x000fe40008000000 */
[----:B------:R-:W-:Y:S02]  /*47b0*/  UIMAD UR14, UR5, UR15, UR14 ;  /* 0x0000000f050e72a4 */ /* 0x000fe4000f8e020e */
[----:B------:R-:W-:Y:S11]  /*47c0*/  UIMAD UR13, UR6, UR50, UR13 ;  /* 0x00000032060d72a4 */ /* 0x000ff6000f8e020d */
[----:B------:R-:W-:Y:S01]  /*47d0*/  @!UPT UIADD3 URZ, UPT, UPT, URZ, URZ, URZ ;  /* 0x000000fffffff290 */ /* 0x000fe2000fffe0ff */
.L_x_75:
[----:B------:R-:W3:Y:S01]  /*47e0*/  @!UP3 LDCU.128 UR8, c[0x0][0xb10] ;  /* 0x00016200ff08b7ac */ /* 0x000ee20008000c00 */
[----:B------:R-:W-:Y:S02]  /*47f0*/  ISETP.NE.U32.AND P0, PT, RZ, UR30, PT ;  /* 0x0000001eff007c0c */ /* 0x000fe4000bf05070 */
[----:B------:R-:W-:Y:S02]  /*4800*/  SHF.L.U32 R4, R11, 0x1f, RZ ;  /* 0x0000001f0b047819 */ /* 0x000fe400000006ff */
[----:B------:R-:W-:Y:S01]  /*4810*/  ISETP.NE.AND.EX P0, PT, RZ, UR31, PT, P0 ;  /* 0x0000001fff007c0c */ /* 0x000fe2000bf05300 */
[----:B------:R-:W4:Y:S01]  /*4820*/  @!UP3 LDCU UR5, c[0x0][0xb0c] ;  /* 0x00016180ff05b7ac */ /* 0x000f220008000800 */
[----:B------:R-:W-:Y:S02]  /*4830*/  USHF.L.U32 UR35, UR24, 0x6, URZ ;  /* 0x0000000618237899 */ /* 0x000fe400080006ff */
[----:B------:R-:W-:Y:S02]  /*4840*/  USHF.L.U32 UR34, UR28, 0x7, URZ ;  /* 0x000000071c227899 */ /* 0x000fe400080006ff */
[----:B---3--:R-:W-:Y:S07]  /*4850*/  UIMAD.WIDE.U32 UR6, UR14, UR8, URZ ;  /* 0x000000080e0672a5 */ /* 0x008fee000f8e00ff */
[----:B------:R-:W-:Y:S01]  /*4860*/  @!UP3 UMOV UR4, UR7 ;  /* 0x000000070004bc82 */ /* 0x000fe20008000000 */
[----:B----4-:R-:W-:Y:S02]  /*4870*/  @!UP3 UISETP.NE.AND UP0, UPT, UR5, 0x1, UPT ;  /* 0x000000010500b88c */ /* 0x010fe4000bf05270 */
[----:B------:R-:W-:Y:S02]  /*4880*/  @!UP3 USHF.R.U32.HI UR4, URZ, UR9, UR4 ;  /* 0x00000009ff04b299 */ /* 0x000fe40008011604 */
[----:B------:R-:W-:Y:S02]  /*4890*/  UIMAD.WIDE.U32 UR6, UR13, UR11, URZ ;  /* 0x0000000b0d0672a5 */ /* 0x000fe4000f8e00ff */
[----:B------:R-:W-:Y:S02]  /*48a0*/  @!UP3 USEL UR8, UR14, UR4, !UP0 ;  /* 0x000000040e08b287 */ /* 0x000fe4000c000000 */
[----:B------:R-:W-:Y:S03]  /*48b0*/  @!UP3 UISETP.NE.AND UP0, UPT, UR10, 0x1, UPT ;  /* 0x000000010a00b88c */ /* 0x000fe6000bf05270 */
[----:B------:R-:W-:Y:S02]  /*48c0*/  @!UP3 UMOV UR6, UR7 ;  /* 0x000000070006bc82 */ /* 0x000fe40008000000 */
[----:B------:R-:W3:Y:S02]  /*48d0*/  @!UP3 LDCU UR4, c[0x0][0xb20] ;  /* 0x00016400ff04b7ac */ /* 0x000ee40008000800 */
[----:B---3--:R-:W-:Y:S04]  /*48e0*/  @!UP3 USHF.R.U32.HI UR6, URZ, UR4, UR6 ;  /* 0x00000004ff06b299 */ /* 0x008fe80008011606 */
[----:B------:R-:W-:Y:S04]  /*48f0*/  @!UP3 USEL UR6, UR13, UR6, !UP0 ;  /* 0x000000060d06b287 */ /* 0x000fe8000c000000 */
[----:B------:R-:W-:Y:S02]  /*4900*/  @!UP3 UIADD3 UR4, UPT, UPT, -UR8, UR6, URZ ;  /* 0x000000060804b290 */ /* 0x000fe4000fffe1ff */
[----:B------:R-:W-:Y:S02]  /*4910*/  @!UP3 UIADD3 UR6, UPT, UPT, UR8, -UR6, URZ ;  /* 0x800000060806b290 */ /* 0x000fe4000fffe0ff */
[----:B------:R-:W-:Y:S02]  /*4920*/  @!UP3 UIMAD UR14, UR4, UR5, UR14 ;  /* 0x00000005040eb2a4 */ /* 0x000fe4000f8e020e */
[----:B------:R-:W-:Y:S01]  /*4930*/  @!UP3 UIMAD UR13, UR6, UR10, UR13 ;  /* 0x0000000a060db2a4 */ /* 0x000fe2000f8e020d */
[----:B------:R-:W-:Y:S11]  /*4940*/  BRA.U UP4, `(.L_x_76) ;  /* 0x0000000104107547 */ /* 0x000ff6000b800000 */
[----:B------:R-:W-:Y:S04]  /*4950*/  MOV R2, UR39 ;  /* 0x0000002700027c02 */ /* 0x000fe80008000f00 */
[----:B------:R-:W-:Y:S04]  /*4960*/  SHF.L.U32 R2, R2, 0x1f, RZ ;  /* 0x0000001f02027819 */ /* 0x000fe800000006ff */
[----:B------:R-:W3:Y:S02]  /*4970*/  SYNCS.PHASECHK.TRANS64.TRYWAIT P1, [UR21+0x78], R2 ;  /* 0x00007802ff0075a7 */ /* 0x000ee40008021115 */
[----:B---3--:R-:W-:Y:S05]  /*4980*/  @!P1 BRA `(.L_x_77) ;  /* 0x0000004400549947 */ /* 0x008fea0003800000 */
.L_x_76:
[----:B------:R-:W-:Y:S05]  /*4990*/  BRA.U !UP6, `(.L_x_78) ;  /* 0x000000010e387547 */ /* 0x000fea000b800000 */
[----:B------:R-:W-:Y:S01]  /*49a0*/  UPLOP3.LUT UP1, UPT, UPT, UPT, UP5, 0x80, 0x8 ;  /* 0x000000000008789c */ /* 0x000fe20003f2f050 */
[----:B--2---:R-:W-:Y:S01]  /*49b0*/  HFMA2 R0, -RZ, RZ, 0, 5.9604644775390625e-08 ;  /* 0x00000001ff007431 */ /* 0x004fe200000001ff */
[----:B------:R-:W2:Y:S01]  /*49c0*/  LDCU.64 UR8, c[0x0][0x358] ;  /* 0x00006b00ff0877ac */ /* 0x000ea20008000a00 */
[----:B------:R-:W-:Y:S03]  /*49d0*/  IMAD.MOV.U32 R45, RZ, RZ, 0x1 ;  /* 0x00000001ff2d7424 */ /* 0x000fe600078e00ff */
[----:B------:R-:W-:Y:S05]  /*49e0*/  PLOP3.LUT P1, PT, PT, PT, UP1, 0x80, 0x8 ;  /* 0x000000000008781c */ /* 0x000fea0003f2f018 */
[----:B------:R-:W3:Y:S01]  /*49f0*/  @UP1 LDCU.64 UR4, c[0x0][0x888] ;  /* 0x00011100ff0417ac */ /* 0x000ee20008000a00 */
[----:B------:R-:W-:Y:S07]  /*4a00*/  @UP1 UIMAD UR6, UR36, UR30, URZ ;  /* 0x0000001e240612a4 */ /* 0x000fee000f8e02ff */
[----:B------:R-:W-:Y:S01]  /*4a10*/  @!P1 PRMT R45, R0, 0x7610, R45 ;  /* 0x00007610002d9816 */ /* 0x000fe2000000002d */
[----:B---3--:R-:W-:Y:S06]  /*4a20*/  @UP1 UIMAD.WIDE UR4, UR6, 0x4, UR4 ;  /* 0x00000004060418a5 */ /* 0x008fec000f8e0204 */
[----:B------:R-:W-:Y:S01]  /*4a30*/  IMAD.U32 R6, RZ, RZ, UR4 ;  /* 0x00000004ff067e24 */ /* 0x000fe2000f8e00ff */
[----:B------:R-:W-:Y:S04]  /*4a40*/  MOV R7, UR5 ;  /* 0x0000000500077c02 */ /* 0x000fe80008000f00 */
[----:B------:R-:W3:Y:S01]  /*4a50*/  @!UP1 LDCU UR4, c[0x0][0x880] ;  /* 0x00011000ff0497ac */ /* 0x000ee20008000800 */
[----:B--2--5:R4:W5:Y:S02]  /*4a60*/  @P1 LDG.E R27, desc[UR8][R6.64] ;  /* 0x00000008061b1981 */ /* 0x024964000c1e1900 */
[----:B---34-:R-:W-:Y:S07]  /*4a70*/  @!P1 IMAD.U32 R27, RZ, RZ, UR4 ;  /* 0x00000004ff1b9e24 */ /* 0x018fee000f8e00ff */
.L_x_78:
[----:B-----5:R-:W-:Y:S01]  /*4a80*/  @!P0 FSETP.EQ.AND P2, PT, R27, RZ, PT ;  /* 0x000000ff1b00820b */ /* 0x020fe20003f42000 */
[----:B------:R-:W-:Y:S01]  /*4a90*/  @!UPT UIADD3 URZ, UPT, UPT, URZ, URZ, URZ ;  /* 0x000000fffffff290 */ /* 0x000fe2000fffe0ff */
[----:B------:R-:W-:Y:S11]  /*4aa0*/  @!P0 BRA `(.L_x_79) ;  /* 0x0000000000148947 */ /* 0x000ff60003800000 */
[----:B------:R-:W-:Y:S02]  /*4ab0*/  LOP3.LUT P0, RZ, R45, 0xff, RZ, 0xc0, !PT ;  /* 0x000000ff2dff7812 */ /* 0x000fe4000780c0ff */
[----:B------:R-:W-:Y:S04]  /*4ac0*/  PLOP3.LUT P2, PT, PT, PT, UP1, 0x80, 0x8 ;  /* 0x000000000008781c */ /* 0x000fe80003f4f018 */
[----:B------:R-:W-:Y:S07]  /*4ad0*/  PLOP3.LUT P2, PT, P2, PT, PT, 0x8, 0x80 ;  /* 0x000000000080781c */ /* 0x000fee000174e170 */
[----:B------:R-:W-:Y:S11]  /*4ae0*/  @P0 FSETP.EQ.AND P2, PT, R27, RZ, PT ;  /* 0x000000ff1b00020b */ /* 0x000ff60003f42000 */
[----:B------:R-:W-:Y:S02]  /*4af0*/  @!UPT UIADD3 URZ, UPT, UPT, URZ, URZ, URZ ;  /* 0x000000fffffff290 */ /* 0x000fe4000fffe0ff */
.L_x_79:
[----:B------:R-:W3:Y:S01]  /*4b00*/  SYNCS.PHASECHK.TRANS64.TRYWAIT P0, [UR21+0x50], R4 ;  /* 0x00005004ff0075a7 */ /* 0x000ee20008001115 */
[----:B------:R-:W-:Y:S04]  /*4b10*/  ELECT P1, URZ, PT ;  /* 0x0000000000ff782f */ /* 0x000fe80003820000 */
[----:B------:R-:W-:Y:S01]  /*4b20*/  PLOP3.LUT P1, PT, P2, P1, PT, 0xf2, 0x2f ;  /* 0x00000000002f781c */ /* 0x000fe20001723e72 */
[----:B------:R-:W-:Y:S01]  /*4b30*/  @!UPT UIADD3 URZ, UPT, UPT, URZ, URZ, URZ ;  /* 0x000000fffffff290 */ /* 0x000fe2000fffe0ff */
[----:B---3--:R-:W-:Y:S11]  /*4b40*/  @!P0 BRA `(.L_x_80) ;  /* 0x0000004000fc8947 */ /* 0x008ff60003800000 */
.L_x_165:
[----:B--2---:R-:W-:Y:S01]  /*4b50*/  @!P1 IADD3 R2, P0, PT, R12, 0x580, RZ ;  /* 0x000005800c029810 */ /* 0x004fe20007f1e0ff */
[----:B------:R-:W-:Y:S01]  /*4b60*/  VOTEU.ALL UP0, P1 ;  /* 0x0000000000ff7886 */ /* 0x000fe20000800000 */
[----:B------:R-:W-:Y:S01]  /*4b70*/  UMOV UR6, 0x0 ;  /* 0x0000000000067882 */ /* 0x000fe20000000000 */
[----:B------:R-:W-:Y:S01]  /*4b80*/  UMOV UR7, 0x10000000 ;  /* 0x1000000000077882 */ /* 0x000fe20000000000 */
[----:B------:R-:W-:Y:S01]  /*4b90*/  @!P1 R2UR UR5, R2 ;  /* 0x00000000020592ca */ /* 0x000fe200000e0000 */
[----:B------:R-:W-:Y:S01]  /*4ba0*/  @!P1 IMAD.X R0, RZ, RZ, R13, P0 ;  /* 0x000000ffff009224 */ /* 0x000fe200000e060d */
[----:B------:R-:W-:Y:S01]  /*4bb0*/  @!UP0 UIADD3 UR32, UPT, UPT, UR21, 0x200, URZ ;  /* 0x0000020015208890 */ /* 0x000fe2000fffe0ff */
[----:B------:R-:W-:Y:S03]  /*4bc0*/  VOTEU.ALL UP0, P1 ;  /* 0x0000000000ff7886 */ /* 0x000fe60000800000 */
[----:B------:R-:W-:Y:S01]  /*4bd0*/  @!P1 R2UR UR4, R0 ;  /* 0x00000000000492ca */ /* 0x000fe200000e0000 */
[----:B------:R-:W-:Y:S06]  /*4be0*/  @!P1 IMAD.MOV.U32 R0, RZ, RZ, 0x1000 ;  /* 0x00001000ff009424 */ /* 0x000fec00078e00ff */
[----:B------:R-:W-:Y:S06]  /*4bf0*/  IMAD.U32 R6, RZ, RZ, UR5 ;  /* 0x00000005ff067e24 */ /* 0x000fec000f8e00ff */
[----:B------:R-:W-:Y:S01]  /*4c00*/  IMAD.U32 R7, RZ, RZ, UR4 ;  /* 0x00000004ff077e24 */ /* 0x000fe2000f8e00ff */
[----:B------:R-:W-:Y:S04]  /*4c10*/  @!P1 R2UR UR4, R6 ;  /* 0x00000000060492ca */ /* 0x000fe800000e0000 */
[----:B------:R-:W-:Y:S11]  /*4c20*/  @!P1 R2UR UR5, R7 ;  /* 0x00000000070592ca */ /* 0x000ff600000e0000 */
[----:B------:R-:W-:Y:S02]  /*4c30*/  @!UPT UIADD3 URZ, UPT, UPT, URZ, URZ, URZ ;  /* 0x000000fffffff290 */ /* 0x000fe4000fffe0ff */
[----:B------:R2:W-:Y:S01]  /*4c40*/  @!UP0 UTMALDG.3D [UR32], [UR4], desc[UR6] ;  /* 0x00000620040085b4 */ /* 0x0005e20008011000 */
[----:B------:R3:W-:Y:S01]  /*4c50*/  @!P1 SYNCS.ARRIVE.TRANS64.RED.A0TR RZ, [UR21+0x30], R0 ;  /* 0x00003000ffff99a7 */ /* 0x0007e20008300415 */
[----:B--2---:R-:W-:Y:S09]  /*4c60*/  UPRMT UR4, UR47, 0x654, UR33 ;  /* 0x000006542f047896 */ /* 0x004ff20008000021 */
[----:B------:R-:W-:Y:S01]  /*4c70*/  SYNCS.ARRIVE.TRANS64.RED.A1T0 RZ, [UR4], RZ ;  /* 0x000000ffffff79a7 */ /* 0x000fe20008100404 */
[----:B------:R-:W2:Y:S02]  /*4c80*/  SYNCS.PHASECHK.TRANS64.TRYWAIT P0, [UR21+0x58], R4 ;  /* 0x00005804ff0075a7 */ /* 0x000ea40008001115 */
[----:B--23--:R-:W-:Y:S05]  /*4c90*/  @!P0 BRA `(.L_x_81) ;  /* 0x0000004000c08947 */ /* 0x00cfea0003800000 */
.L_x_167:
[----:B------:R-:W-:Y:S01]  /*4ca0*/  @!P1 IADD3 R2, P0, PT, R12, 0x580, RZ ;  /* 0x000005800c029810 */ /* 0x000fe20007f1e0ff */
[----:B------:R-:W-:Y:S01]  /*4cb0*/  VOTEU.ALL UP0, P1 ;  /* 0x0000000000ff7886 */ /* 0x000fe20000800000 */
[----:B------:R-:W-:Y:S01]  /*4cc0*/  UMOV UR6, 0x0 ;  /* 0x0000000000067882 */ /* 0x000fe20000000000 */
[----:B------:R-:W-:Y:S01]  /*4cd0*/  UMOV UR7, 0x10000000 ;  /* 0x1000000000077882 */ /* 0x000fe20000000000 */
[----:B------:R-:W-:Y:S01]  /*4ce0*/  @!P1 R2UR UR5, R2 ;  /* 0x00000000020592ca */ /* 0x000fe200000e0000 */
[----:B--2---:R-:W-:Y:S01]  /*4cf0*/  @!P1 IMAD.X R0, RZ, RZ, R13, P0 ;  /* 0x000000ffff009224 */ /* 0x004fe200000e060d */
[----:B------:R-:W-:Y:S02]  /*4d00*/  @!UP0 UIADD3 UR26, UPT, UPT, UR34, 0x20, URZ ;  /* 0x00000020221a8890 */ /* 0x000fe4000fffe0ff */
[----:B------:R-:W-:Y:S02]  /*4d10*/  @!UP0 UIADD3 UR24, UPT, UPT, UR21, 0x1200, URZ ;  /* 0x0000120015188890 */ /* 0x000fe4000fffe0ff */
[----:B------:R-:W-:Y:S01]  /*4d20*/  @!P1 R2UR UR4, R0 ;  /* 0x00000000000492ca */ /* 0x000fe200000e0000 */
[----:B------:R-:W-:Y:S01]  /*4d30*/  VOTEU.ALL UP0, P1 ;  /* 0x0000000000ff7886 */ /* 0x000fe20000800000 */
[----:B------:R-:W-:Y:S01]  /*4d40*/  UMOV UR27, UR35 ;  /* 0x00000023001b7c82 */ /* 0x000fe20008000000 */
[----:B------:R-:W-:Y:S01]  /*4d50*/  UMOV UR28, UR36 ;  /* 0x00000024001c7c82 */ /* 0x000fe20008000000 */
[----:B------:R-:W-:Y:S03]  /*4d60*/  @!P1 IMAD.MOV.U32 R0, RZ, RZ, 0x1000 ;  /* 0x00001000ff009424 */ /* 0x000fe600078e00ff */
        /* <DEDUP_REMOVED lines=11> */
.L_x_169:
[----:B------:R-:W-:Y:S01]  /*4e20*/  @!P1 IADD3 R2, P0, PT, R12, 0x580, RZ ;  /* 0x000005800c029810 */ /* 0x000fe20007f1e0ff */
[----:B------:R-:W-:Y:S01]  /*4e30*/  VOTEU.ALL UP0, P1 ;  /* 0x0000000000ff7886 */ /* 0x000fe20000800000 */
[----:B------:R-:W-:Y:S01]  /*4e40*/  UMOV UR6, 0x0 ;  /* 0x0000000000067882 */ /* 0x000fe20000000000 */
[----:B------:R-:W-:Y:S01]  /*4e50*/  UMOV UR7, 0x10000000 ;  /* 0x1000000000077882 */ /* 0x000fe20000000000 */
[----:B------:R-:W-:Y:S01]  /*4e60*/  @!P1 R2UR UR5, R2 ;  /* 0x00000000020592ca */ /* 0x000fe200000e0000 */
[----:B--2---:R-:W-:Y:S01]  /*4e70*/  @!P1 IMAD.X R0, RZ, RZ, R13, P0 ;  /* 0x000000ffff009224 */ /* 0x004fe200000e060d */
[----:B------:R-:W-:Y:S01]  /*4e80*/  @!UP0 UIADD3 UR18, UPT, UPT, UR34, 0x40, URZ ;  /* 0x0000004022128890 */ /* 0x000fe2000fffe0ff */
[----:B------:R-:W-:Y:S01]  /*4e90*/  VIADD R10, R10, 0x1 ;  /* 0x000000010a0a7836 */ /* 0x000fe20000000000 */
        /* <DEDUP_REMOVED lines=17> */
.L_x_171:
[----:B------:R-:W-:Y:S01]  /*4fb0*/  @!P1 IADD3 R2, P0, PT, R12, 0x580, RZ ;  /* 0x000005800c029810 */ /* 0x000fe20007f1e0ff */
[----:B------:R-:W-:Y:S01]  /*4fc0*/  VOTEU.ALL UP0, P1 ;  /* 0x0000000000ff7886 */ /* 0x000fe20000800000 */
[----:B------:R-:W-:Y:S01]  /*4fd0*/  UMOV UR6, 0x0 ;  /* 0x0000000000067882 */ /* 0x000fe20000000000 */
[----:B------:R-:W-:Y:S01]  /*4fe0*/  UMOV UR7, 0x10000000 ;  /* 0x1000000000077882 */ /* 0x000fe20000000000 */
[----:B------:R-:W-:Y:S01]  /*4ff0*/  @!P1 R2UR UR5, R2 ;  /* 0x00000000020592ca */ /* 0x000fe200000e0000 */
[----:B--2---:R-:W-:Y:S01]  /*5000*/  @!P1 IMAD.X R0, RZ, RZ, R13, P0 ;  /* 0x000000ffff009224 */ /* 0x004fe200000e060d */
[----:B------:R-:W-:Y:S01]  /*5010*/  @!UP0 UIADD3 UR10, UPT, UPT, UR34, 0x60, URZ ;  /* 0x00000060220a8890 */ /* 0x000fe2000fffe0ff */
[----:B------:R-:W-:Y:S01]  /*5020*/  R2UR UR16, R47 ;  /* 0x000000002f1072ca */ /* 0x000fe200000e0000 */
[----:B------:R-:W-:Y:S01]  /*5030*/  @!UP0 UIADD3 UR8, UPT, UPT, UR21, 0x3200, URZ ;  /* 0x0000320015088890 */ /* 0x000fe2000fffe0ff */
[----:B------:R-:W-:Y:S01]  /*5040*/  ISETP.NE.AND P0, PT, R10, 0x2, PT ;  /* 0x000000020a00780c */ /* 0x000fe20003f05270 */
[----:B------:R-:W-:Y:S01]  /*5050*/  @!UP0 UIADD3 UR9, UPT, UPT, UR21, 0x48, URZ ;  /* 0x0000004815098890 */ /* 0x000fe2000fffe0ff */
[----:B------:R-:W-:Y:S01]  /*5060*/  @!P1 R2UR UR4, R0 ;  /* 0x00000000000492ca */ /* 0x000fe200000e0000 */
[----:B------:R-:W-:Y:S01]  /*5070*/  VOTEU.ALL UP0, P1 ;  /* 0x0000000000ff7886 */ /* 0x000fe20000800000 */
[----:B------:R-:W-:Y:S01]  /*5080*/  UMOV UR11, UR35 ;  /* 0x00000023000b7c82 */ /* 0x000fe20008000000 */
[----:B------:R-:W-:Y:S01]  /*5090*/  UMOV UR12, UR36 ;  /* 0x00000024000c7c82 */ /* 0x000fe20008000000 */
[----:B------:R-:W-:Y:S01]  /*50a0*/  SEL R0, RZ, 0x1, P0 ;  /* 0x00000001ff007807 */ /* 0x000fe20000000000 */
[----:B------:R-:W-:Y:S01]  /*50b0*/  UIADD3 UR28, UPT, UPT, UR13, UR63, URZ ;  /* 0x0000003f0d1c7290 */ /* 0x000fe2000fffe0ff */
[----:B------:R-:W-:Y:S01]  /*50c0*/  IMAD.U32 R4, RZ, RZ, UR5 ;  /* 0x00000005ff047e24 */ /* 0x000fe2000f8e00ff */
[----:B------:R-:W-:Y:S01]  /*50d0*/  LOP3.LUT R11, R11, 0x1, RZ, 0x3c, !PT ;  /* 0x000000010b0b7812 */ /* 0x000fe200078e3cff */
[----:B------:R-:W-:Y:S01]  /*50e0*/  UMOV UR36, UR29 ;  /* 0x0000001d00247c82 */ /* 0x000fe20008000000 */
[----:B------:R-:W-:Y:S01]  /*50f0*/  LOP3.LUT R9, R9, R0, RZ, 0x3c, !PT ;  /* 0x0000000009097212 */ /* 0x000fe200078e3cff */
[----:B------:R-:W-:Y:S01]  /*5100*/  UIADD3 UR24, UPT, UPT, UR14, UR16, URZ ;  /* 0x000000100e187290 */ /* 0x000fe2000fffe0ff */
[----:B------:R-:W-:Y:S01]  /*5110*/  SEL R10, R10, RZ, P0 ;  /* 0x000000ff0a0a7207 */ /* 0x000fe20000000000 */
[----:B------:R-:W-:Y:S01]  /*5120*/  UPLOP3.LUT UP4, UPT, UPT, UPT, UPT, 0x80, 0x8 ;  /* 0x000000000008789c */ /* 0x000fe20003f8f070 */
[----:B------:R-:W-:Y:S01]  /*5130*/  IMAD.U32 R5, RZ, RZ, UR4 ;  /* 0x00000004ff057e24 */ /* 0x000fe2000f8e00ff */
[----:B------:R-:W-:Y:S04]  /*5140*/  @!P1 R2UR UR4, R4 ;  /* 0x00000000040492ca */ /* 0x000fe800000e0000 */
[----:B------:R-:W-:Y:S11]  /*5150*/  @!P1 R2UR UR5, R5 ;  /* 0x00000000050592ca */ /* 0x000ff600000e0000 */
[----:B------:R-:W-:Y:S02]  /*5160*/  @!UPT UIADD3 URZ, UPT, UPT, URZ, URZ, URZ ;  /* 0x000000fffffff290 */ /* 0x000fe4000fffe0ff */
[----:B------:R2:W-:Y:S01]  /*5170*/  @!UP0 UTMALDG.3D [UR8], [UR4], desc[UR6] ;  /* 0x00000608040085b4 */ /* 0x0005e20008011000 */
[----:B------:R2:W-:Y:S01]  /*5180*/  @!P1 SYNCS.ARRIVE.TRANS64.RED.A0TR RZ, [UR21+0x48], R3 ;  /* 0x00004803ffff99a7 */ /* 0x0005e20008300415 */
[----:B------:R-:W-:Y:S01]  /*5190*/  SYNCS.ARRIVE.TRANS64.RED.A1T0 RZ, [UR40], RZ ;  /* 0x000000ffffff79a7 */ /* 0x000fe20008100428 */
[----:B------:R-:W-:Y:S05]  /*51a0*/  BRA.U UP2, `(.L_x_84) ;  /* 0xfffffff102507547 */ /* 0x000fea000b83ffff */
[----:B------:R-:W-:-:S04]  /*51b0*/  SHF.L.U32 R2, R11, 0x1f, RZ ;  /* 0x0000001f0b027819 */ /* 0x000fc800000006ff */
[----:B------:R-:W3:Y:S02]  /*51c0*/  SYNCS.PHASECHK.TRANS64.TRYWAIT P0, [UR21+0x50], R2 ;  /* 0x00005002ff0075a7 */ /* 0x000ee40008001115 */
[----:B---3--:R-:W-:Y:S05]  /*51d0*/  @!P0 BRA `(.L_x_85) ;  /* 0x0000003c00b88947 */ /* 0x008fea0003800000 */
.L_x_173:
[----:B------:R-:W4:Y:S02]  /*51e0*/  SYNCS.PHASECHK.TRANS64.TRYWAIT P0, [UR21+0x58], R2 ;  /* 0x00005802ff0075a7 */ /* 0x000f240008001115 */
[----:B----4-:R-:W-:Y:S05]  /*51f0*/  @!P0 BRA `(.L_x_86) ;  /* 0x0000003c00c88947 */ /* 0x010fea0003800000 */
.L_x_175:
[----:B------:R-:W4:Y:S02]  /*5200*/  SYNCS.PHASECHK.TRANS64.TRYWAIT P0, [UR21+0x60], R2 ;  /* 0x00006002ff0075a7 */ /* 0x000f240008001115 */
[----:B----4-:R-:W-:Y:S05]  /*5210*/  @!P0 BRA `(.L_x_87) ;  /* 0x0000003c00d88947 */ /* 0x010fea0003800000 */
.L_x_177:
[----:B---3--:R-:W-:-:S07]  /*5220*/  MOV R0, UR21 ;  /* 0x0000001500007c02 */ /* 0x008fce0008000f00 */
.L_x_88:
[----:B---3--:R-:W-:-:S04]  /*5230*/  SHF.L.U32 R2, R11, 0x1f, RZ ;  /* 0x0000001f0b027819 */ /* 0x008fc800000006ff */
[----:B------:R3:W4:Y:S03]  /*5240*/  SYNCS.PHASECHK.TRANS64.TRYWAIT P0, [R0+URZ+0x68], R2 ;  /* 0x00006802000075a7 */ /* 0x00072600080011ff */
[----:B----4-:R-:W-:Y:S05]  /*5250*/  @!P0 NANOSLEEP.SYNCS 0x989680 ;  /* 0x009896800000895d */ /* 0x010fea0003900000 */
[----:B------:R-:W4:Y:S02]  /*5260*/  @!P0 SYNCS.PHASECHK.TRANS64 P0, [R0+URZ+0x68], R2 ;  /* 0x00006802000085a7 */ /* 0x000f2400080010ff */
[----:B-12-4-:R-:W-:Y:S05]  /*5270*/  @P0 EXIT ;  /* 0x000000000000094d */ /* 0x016fea0003800000 */
[----:B------:R-:W-:Y:S05]  /*5280*/  BRA `(.L_x_88) ;  /* 0xfffffffc00e87947 */ /* 0x000fea000383ffff */
.L_x_73:
[----:B------:R-:W-:-:S06]  /*5290*/  UISETP.GE.AND UP0, UPT, UR18, 0x4, UPT ;  /* 0x000000041200788c */ /* 0x000fcc000bf06270 */
[----:B------:R-:W-:-:S13]  /*52a0*/  PLOP3.LUT P0, PT, PT, PT, UP0, 0x80, 0x8 ;  /* 0x000000000008781c */ /* 0x000fda0003f0f008 */
[----:B-1----:R-:W-:Y:S05]  /*52b0*/  @!P0 EXIT ;  /* 0x000000000000894d */ /* 0x002fea0003800000 */
[----:B------:R-:W-:Y:S01]  /*52c0*/  BAR.SYNC.DEFER_BLOCKING 0x6, 0xa0 ;  /* 0x0182800000007b1d */ /* 0x000fe20000010000 */
[C---:B------:R-:W-:Y:S01]  /*52d0*/  IMAD.SHL.U32 R3, R56.reuse, 0x20, RZ ;  /* 0x0000002038037824 */ /* 0x040fe200078e00ff */
[----:B------:R-:W-:Y:S01]  /*52e0*/  SHF.R.U32.HI R6, RZ, 0x1, R56 ;  /* 0x00000001ff067819 */ /* 0x000fe20000011638 */
[C---:B------:R-:W-:Y:S01]  /*52f0*/  IMAD.SHL.U32 R2, R56.reuse, 0x10, RZ ;  /* 0x0000001038027824 */ /* 0x040fe200078e00ff */
[C---:B------:R-:W-:Y:S01]  /*5300*/  LOP3.LUT P0, RZ, R56.reuse, 0x4, RZ, 0xc0, !PT ;  /* 0x0000000438ff7812 */ /* 0x040fe2000780c0ff */
[C---:B------:R-:W-:Y:S01]  /*5310*/  IMAD.U32 R23, R56.reuse, 0x10000, RZ ;  /* 0x0001000038177824 */ /* 0x040fe200078e00ff */
[----:B------:R-:W-:Y:S01]  /*5320*/  UMOV UR44, 0x400 ;  /* 0x00000400002c7882 */ /* 0x000fe20000000000 */
[----:B------:R-:W1:Y:S01]  /*5330*/  LDCU.64 UR4, c[0x0][0x890] ;  /* 0x00011200ff0477ac */ /* 0x000e620008000a00 */
[----:B------:R-:W2:Y:S01]  /*5340*/  LDC.64 R42, c[0x0][0x8b0] ;  /* 0x00022c00ff2a7b82 */ /* 0x000ea20000000a00 */
[----:B------:R-:W-:Y:S01]  /*5350*/  LOP3.LUT R7, R3, 0xc0, RZ, 0xc0, !PT ;  /* 0x000000c003077812 */ /* 0x000fe200078ec0ff */
[----:B------:R-:W-:Y:S01]  /*5360*/  IMAD.SHL.U32 R44, R56, 0x4, RZ ;  /* 0x00000004382c7824 */ /* 0x000fe200078e00ff */
[----:B------:R-:W-:Y:S01]  /*5370*/  ULEA UR44, UR47, UR44, 0x18 ;  /* 0x0000002c2f2c7291 */ /* 0x000fe2000f8ec0ff */
[----:B------:R-:W-:Y:S01]  /*5380*/  LOP3.LUT R2, R2, 0x600, RZ, 0xc0, !PT ;  /* 0x0000060002027812 */ /* 0x000fe200078ec0ff */
[----:B------:R-:W-:Y:S01]  /*5390*/  IMAD.MOV.U32 R55, RZ, RZ, 0x20 ;  /* 0x00000020ff377424 */ /* 0x000fe200078e00ff */
[----:B------:R-:W-:Y:S01]  /*53a0*/  LOP3.LUT R6, R7, 0x8, R6, 0xf8, !PT ;  /* 0x0000000807067812 */ /* 0x000fe200078ef806 */
[----:B------:R-:W-:Y:S01]  /*53b0*/  IMAD.MOV.U32 R54, RZ, RZ, 0x1 ;  /* 0x00000001ff367424 */ /* 0x000fe200078e00ff */
[----:B------:R-:W3:Y:S01]  /*53c0*/  LDC.64 R40, c[0x0][0x8a8] ;  /* 0x00022a00ff287b82 */ /* 0x000ee20000000a00 */
[----:B------:R-:W-:Y:S01]  /*53d0*/  LOP3.LUT R2, R2, 0x20, R3, 0xf8, !PT ;  /* 0x0000002002027812 */ /* 0x000fe200078ef803 */
[----:B------:R-:W-:Y:S01]  /*53e0*/  IMAD.MOV.U32 R22, RZ, RZ, RZ ;  /* 0x000000ffff167224 */ /* 0x000fe200078e00ff */
[----:B------:R-:W-:-:S02]  /*53f0*/  LOP3.LUT R23, R23, 0x600000, RZ, 0xc0, !PT ;  /* 0x0060000017177812 */ /* 0x000fc400078ec0ff */
[----:B------:R-:W-:Y:S02]  /*5400*/  CS2R R52, SRZ ;  /* 0x0000000000347805 */ /* 0x000fe4000001ff00 */
[----:B------:R-:W-:Y:S01]  /*5410*/  LOP3.LUT R44, R6, 0x18, R44, 0x78, !PT ;  /* 0x00000018062c7812 */ /* 0x000fe200078e782c */
[----:B------:R-:W-:Y:S01]  /*5420*/  IMAD.MOV.U32 R51, RZ, RZ, RZ ;  /* 0x000000ffff337224 */ /* 0x000fe200078e00ff */
[----:B------:R-:W-:Y:S01]  /*5430*/  LOP3.LUT R2, R2, 0x100, R3, 0xf8, !PT ;  /* 0x0000010002027812 */ /* 0x000fe200078ef803 */
[----:B------:R-:W4:Y:S01]  /*5440*/  LDS R0, [UR44+0x130] ;  /* 0x0001302cff007984 */ /* 0x000f220008000800 */
[----:B-1----:R-:W-:Y:S01]  /*5450*/  IMAD.U32 R58, RZ, RZ, UR4 ;  /* 0x00000004ff3a7e24 */ /* 0x002fe2000f8e00ff */
[----:B------:R-:W-:Y:S01]  /*5460*/  UIADD3 UR4, UPT, UPT, UR44, 0x200, URZ ;  /* 0x000002002c047890 */ /* 0x000fe2000fffe0ff */
[----:B------:R-:W-:Y:S01]  /*5470*/  LOP3.LUT R44, R2, R44, RZ, 0xfc, !PT ;  /* 0x0000002c022c7212 */ /* 0x000fe200078efcff */
[----:B------:R-:W-:Y:S01]  /*5480*/  IMAD.U32 R57, RZ, RZ, UR5 ;  /* 0x00000005ff397e24 */ /* 0x000fe2000f8e00ff */
[----:B------:R-:W-:Y:S01]  /*5490*/  LOP3.LUT R56, R56, 0x60, RZ, 0xc0, !PT ;  /* 0x0000006038387812 */ /* 0x000fe200078ec0ff */
[----:B------:R-:W1:Y:S01]  /*54a0*/  LDCU UR60, c[0x0][0x370] ;  /* 0x00006e00ff3c77ac */ /* 0x000e620008000800 */
[----:B------:R-:W-:Y:S01]  /*54b0*/  SEL R55, R55, 0xffffffe0, !P0 ;  /* 0xffffffe037377807 */ /* 0x000fe20004000000 */
[----:B------:R-:W-:Y:S01]  /*54c0*/  IMAD.U32 R49, RZ, RZ, UR4 ;  /* 0x00000004ff317e24 */ /* 0x000fe2000f8e00ff */
[----:B------:R-:W1:Y:S01]  /*54d0*/  LDCU UR43, c[0x0][0xb0c] ;  /* 0x00016180ff2b77ac */ /* 0x000e620008000800 */
[----:B------:R-:W1:Y:S01]  /*54e0*/  LDCU UR39, c[0x0][0xb30] ;  /* 0x00016600ff2777ac */ /* 0x000e620008000800 */
[----:B------:R-:W1:Y:S01]  /*54f0*/  LDCU.64 UR54, c[0x0][0x888] ;  /* 0x00011100ff3677ac */ /* 0x000e620008000a00 */
[----:B------:R-:W1:Y:S01]  /*5500*/  LDCU.64 UR40, c[0x0][0xb28] ;  /* 0x00016500ff2877ac */ /* 0x000e620008000a00 */
[----:B------:R-:W1:Y:S01]  /*5510*/  LDCU.128 UR56, c[0x0][0xb10] ;  /* 0x00016200ff3877ac */ /* 0x000e620008000c00 */
[----:B------:R-:W1:Y:S01]  /*5520*/  LDCU UR53, c[0x0][0x374] ;  /* 0x00006e80ff3577ac */ /* 0x000e620008000800 */
[----:B------:R-:W-:Y:S01]  /*5530*/  UMOV UR52, URZ ;  /* 0x000000ff00347c82 */ /* 0x000fe20008000000 */
[----:B------:R-:W-:Y:S01]  /*5540*/  UMOV UR46, URZ ;  /* 0x000000ff002e7c82 */ /* 0x000fe20008000000 */
[----:B-1234-:R-:W-:-:S07]  /*5550*/  IMAD.IADD R23, R0, 0x1, R23 ;  /* 0x0000000100177824 */ /* 0x01efce00078e0217 */
.L_x_132:
[C---:B------:R-:W-:Y:S02]  /*5560*/  LEA R3, R51.reuse, UR44, 0x3 ;  /* 0x0000002c33037c11 */ /* 0x040fe4000f8e18ff */
[----:B------:R-:W-:Y:S02]  /*5570*/  SHF.L.U32 R0, R52, 0x1f, RZ ;  /* 0x0000001f34007819 */ /* 0x000fe400000006ff */
[----:B-1----:R-:W-:Y:S02]  /*5580*/  LEA R4, R51, UR44, 0x4 ;  /* 0x0000002c33047c11 */ /* 0x002fe4000f8e20ff */
[----:B------:R-:W1:Y:S02]  /*5590*/  SYNCS.PHASECHK.TRANS64.TRYWAIT P0, [R3+URZ+0x80], R0 ;  /* 0x00008000030075a7 */ /* 0x000e6400080011ff */
[----:B-12---:R-:W-:Y:S05]  /*55a0*/  @!P0 BRA `(.L_x_89) ;  /* 0x0000003c000c8947 */ /* 0x006fea0003800000 */
.L_x_178:
        /* <DEDUP_REMOVED lines=8> */
[----:B--2---:R-:W-:Y:S11]  /*5630*/  LOP3.LUT P0, RZ, R6, 0x1, RZ, 0xc0, !PT ;  /* 0x0000000106ff7812 */ /* 0x004ff6000780c0ff */
[----:B------:R-:W-:Y:S02]  /*5640*/  @!UPT UIADD3 URZ, UPT, UPT, URZ, URZ, URZ ;  /* 0x000000fffffff290 */ /* 0x000fe4000fffe0ff */
[----:B---3--:R-:W-:Y:S01]  /*5650*/  VOTEU.ANY UP1, P0 ;  /* 0x0000000000ff7886 */ /* 0x008fe20000020100 */
[----:B------:R-:W-:Y:S01]  /*5660*/  PLOP3.LUT P0, PT, PT, PT, UP1, 0x80, 0x8 ;  /* 0x000000000008781c */ /* 0x000fe20003f0f018 */
[----:B------:R-:W-:Y:S11]  /*5670*/  UP2UR UR62, UPR, URZ, 0x2 ;  /* 0x00000002ff3e7883 */ /* 0x000ff60008000000 */
[----:B------:R-:W-:Y:S01]  /*5680*/  @!UPT UIADD3 URZ, UPT, UPT, URZ, URZ, URZ ;  /* 0x000000fffffff290 */ /* 0x000fe2000fffe0ff */
[----:B-1----:R-:W-:Y:S02]  /*5690*/  @P0 SHF.R.U32.HI R0, RZ, 0x10, R5 ;  /* 0x00000010ff000819 */ /* 0x002fe40000011605 */
        /* <DEDUP_REMOVED lines=12> */
[----:B------:R-:W2:Y:S01]  /*5760*/  LDCU UR12, c[0x0][0xb20] ;  /* 0x00016400ff0c77ac */ /* 0x000ea20008000800 */
[----:B------:R-:W-:Y:S02]  /*5770*/  UIMAD.WIDE.U32 UR4, UR53, UR59, URZ ;  /* 0x0000003b350472a5 */ /* 0x000fe4000f8e00ff */
[----:B------:R-:W-:Y:S02]  /*5780*/  UIMAD.WIDE.U32 UR6, UR60, UR56, URZ ;  /* 0x000000383c0672a5 */ /* 0x000fe4000f8e00ff */
[----:B------:R-:W-:Y:S02]  /*5790*/  UISETP.NE.AND UP0, UPT, UR58, 0x1, UPT ;  /* 0x000000013a00788c */ /* 0x000fe4000bf05270 */
[----:B------:R-:W-:Y:S02]  /*57a0*/  UIMAD.WIDE.U32 UR8, UR37, UR59, URZ ;  /* 0x0000003b250872a5 */ /* 0x000fe4000f8e00ff */
[----:B------:R-:W-:Y:S02]  /*57b0*/  UIMAD.WIDE.U32 UR10, UR38, UR56, URZ ;  /* 0x00000038260a72a5 */ /* 0x000fe4000f8e00ff */
[----:B------:R-:W-:Y:S02]  /*57c0*/  UISETP.NE.AND UP1, UPT, UR43, 0x1, UPT ;  /* 0x000000012b00788c */ /* 0x000fe4000bf25270 */
[----:B------:R-:W-:Y:S01]  /*57d0*/  UISETP.NE.AND UP2, UPT, UR42, 0x1, UPT ;  /* 0x000000012a00788c */ /* 0x000fe2000bf45270 */
[----:B------:R-:W-:Y:S02]  /*57e0*/  UMOV UR4, UR5 ;  /* 0x0000000500047c82 */ /* 0x000fe40008000000 */
[----:B--2---:R-:W-:Y:S03]  /*57f0*/  USHF.R.U32.HI UR5, URZ, UR12, UR4 ;  /* 0x0000000cff057299 */ /* 0x004fe60008011604 */
[----:B------:R-:W-:Y:S02]  /*5800*/  UMOV UR4, UR7 ;  /* 0x0000000700047c82 */ /* 0x000fe40008000000 */
[----:B------:R-:W-:Y:S02]  /*5810*/  USHF.R.U32.HI UR7, URZ, UR57, UR4 ;  /* 0x00000039ff077299 */ /* 0x000fe40008011604 */
[----:B------:R-:W-:Y:S02]  /*5820*/  USEL UR4, UR53, UR5, !UP0 ;  /* 0x0000000535047287 */ /* 0x000fe4000c000000 */
[----:B------:R-:W-:Y:S01]  /*5830*/  USEL UR7, UR60, UR7, !UP1 ;  /* 0x000000073c077287 */ /* 0x000fe2000c800000 */
[----:B------:R-:W-:Y:S01]  /*5840*/  UMOV UR5, UR9 ;  /* 0x0000000900057c82 */ /* 0x000fe20008000000 */
[----:B------:R-:W-:Y:S02]  /*5850*/  UIMAD.WIDE.U32 UR8, UR4, UR40, URZ ;  /* 0x00000028040872a5 */ /* 0x000fe4000f8e00ff */
[----:B------:R-:W-:Y:S03]  /*5860*/  USHF.R.U32.HI UR6, URZ, UR12, UR5 ;  /* 0x0000000cff067299 */ /* 0x000fe60008011605 */
[----:B------:R-:W-:Y:S01]  /*5870*/  UMOV UR5, UR11 ;  /* 0x0000000b00057c82 */ /* 0x000fe20008000000 */
[----:B------:R-:W-:Y:S02]  /*5880*/  UIMAD.WIDE.U32 UR10, UR7, UR40, URZ ;  /* 0x00000028070a72a5 */ /* 0x000fe4000f8e00ff */
[----:B------:R-:W-:Y:S02]  /*5890*/  USHF.R.U32.HI UR12, URZ, UR57, UR5 ;  /* 0x00000039ff0c7299 */ /* 0x000fe40008011605 */
[----:B------:R-:W-:Y:S01]  /*58a0*/  USEL UR6, UR37, UR6, !UP0 ;  /* 0x0000000625067287 */ /* 0x000fe2000c000000 */
[----:B------:R-:W-:Y:S02]  /*58b0*/  UMOV UR5, UR9 ;  /* 0x0000000900057c82 */ /* 0x000fe40008000000 */
[----:B------:R-:W-:Y:S01]  /*58c0*/  UMOV UR10, UR11 ;  /* 0x0000000b000a7c82 */ /* 0x000fe20008000000 */
[----:B------:R-:W-:Y:S02]  /*58d0*/  @UP2 USHF.R.U32.HI UR4, URZ, UR41, UR5 ;  /* 0x00000029ff042299 */ /* 0x000fe40008011605 */
[----:B------:R-:W-:Y:S02]  /*58e0*/  @UP2 USHF.R.U32.HI UR7, URZ, UR41, UR10 ;  /* 0x00000029ff072299 */ /* 0x000fe4000801160a */
[----:B------:R-:W-:Y:S02]  /*58f0*/  UIMAD UR4, UR42, UR4, URZ ;  /* 0x000000042a0472a4 */ /* 0x000fe4000f8e02ff */
[----:B------:R-:W-:Y:S02]  /*5900*/  UIMAD.WIDE.U32 UR10, UR6, UR40, URZ ;  /* 0x00000028060a72a5 */ /* 0x000fe4000f8e00ff */
[----:B------:R-:W-:Y:S02]  /*5910*/  USEL UR5, UR38, UR12, !UP1 ;  /* 0x0000000c26057287 */ /* 0x000fe4000c800000 */
[----:B------:R-:W-:Y:S02]  /*5920*/  UIMAD UR8, UR42, UR7, URZ ;  /* 0x000000072a0872a4 */ /* 0x000fe4000f8e02ff */
[----:B------:R-:W-:Y:S03]  /*5930*/  UISETP.GE.AND UP0, UPT, UR6, UR4, UPT ;  /* 0x000000040600728c */ /* 0x000fe6000bf06270 */
[----:B------:R-:W-:Y:S01]  /*5940*/  UMOV UR4, UR11 ;  /* 0x0000000b00047c82 */ /* 0x000fe20008000000 */
[----:B------:R-:W-:Y:S02]  /*5950*/  UISETP.GE.OR UP0, UPT, UR5, UR8, UP0 ;  /* 0x000000080500728c */ /* 0x000fe40008706670 */
[----:B------:R-:W-:Y:S02]  /*5960*/  USHF.R.U32.HI UR4, URZ, UR41, UR4 ;  /* 0x00000029ff047299 */ /* 0x000fe40008011604 */
[----:B------:R-:W-:Y:S02]  /*5970*/  UIMAD.WIDE.U32 UR8, UR5, UR40, URZ ;  /* 0x00000028050872a5 */ /* 0x000fe4000f8e00ff */
[----:B------:R-:W-:Y:S02]  /*5980*/  USEL UR11, UR6, UR4, !UP2 ;  /* 0x00000004060b7287 */ /* 0x000fe4000d000000 */
[----:B------:R-:W-:Y:S02]  /*5990*/  UIADD3 UR8, UPT, UPT, -UR5, URZ, URZ ;  /* 0x000000ff05087290 */ /* 0x000fe4000fffe1ff */
[----:B------:R-:W-:Y:S01]  /*59a0*/  UIADD3 UR10, UPT, UPT, -UR11, URZ, URZ ;  /* 0x000000ff0b0a7290 */ /* 0x000fe2000fffe1ff */
[----:B------:R-:W-:Y:S01]  /*59b0*/  @!UP0 UMOV UR4, UR9 ;  /* 0x0000000900048c82 */ /* 0x000fe20008000000 */
[----:B------:R-:W-:Y:S02]  /*59c0*/  UIADD3 UR9, UPT, UPT, -UR6, URZ, URZ ;  /* 0x000000ff06097290 */ /* 0x000fe4000fffe1ff */
[----:B------:R-:W-:Y:S02]  /*59d0*/  @!UP0 USHF.R.U32.HI UR4, URZ, UR41, UR4 ;  /* 0x00000029ff048299 */ /* 0x000fe40008011604 */
[----:B------:R-:W-:Y:S02]  /*59e0*/  UIMAD UR10, UR42, UR10, UR6 ;  /* 0x0000000a2a0a72a4 */ /* 0x000fe4000f8e0206 */
[----:B------:R-:W-:Y:S04]  /*59f0*/  @!UP0 USEL UR4, UR5, UR4, !UP2 ;  /* 0x0000000405048287 */ /* 0x000fe8000d000000 */
[----:B------:R-:W-:Y:S02]  /*5a00*/  @!UP0 UIMAD UR10, UR7, UR10, UR4 ;  /* 0x0000000a070a82a4 */ /* 0x000fe4000f8e0204 */
[----:B------:R-:W-:Y:S02]  /*5a10*/  @!UP0 UIADD3 UR11, UPT, UPT, UR11, -UR4, URZ ;  /* 0x800000040b0b8290 */ /* 0x000fe4000fffe0ff */
[----:B------:R-:W-:Y:S02]  /*5a20*/  UIMAD UR7, UR43, UR8, UR38 ;  /* 0x000000082b0772a4 */ /* 0x000fe4000f8e0226 */
[----:B------:R-:W-:Y:S02]  /*5a30*/  @!UP0 UIMAD UR6, UR11, UR42, UR5 ;  /* 0x0000002a0b0682a4 */ /* 0x000fe4000f8e0205 */
[----:B------:R-:W-:Y:S01]  /*5a40*/  UIMAD UR4, UR58, UR9, UR37 ;  /* 0x000000093a0472a4 */ /* 0x000fe2000f8e0225 */
[----:B------:R-:W-:Y:S02]  /*5a50*/  @!UP0 UMOV UR5, UR10 ;  /* 0x0000000a00058c82 */ /* 0x000fe40008000000 */
[----:B------:R-:W-:Y:S02]  /*5a60*/  UIMAD UR38, UR5, UR43, UR7 ;  /* 0x0000002b052672a4 */ /* 0x000fe4000f8e0207 */
[----:B------:R-:W-:Y:S11]  /*5a70*/  UIMAD UR37, UR6, UR58, UR4 ;  /* 0x0000003a062572a4 */ /* 0x000ff6000f8e0204 */
[----:B------:R-:W-:Y:S01]  /*5a80*/  @!UPT UIADD3 URZ, UPT, UPT, URZ, URZ, URZ ;  /* 0x000000fffffff290 */ /* 0x000fe2000fffe0ff */
.L_x_90:
[----:B------:R-:W-:Y:S01]  /*5a90*/  UISETP.NE.AND UP0, UPT, UR39, 0x1, UPT ;  /* 0x000000012700788c */ /* 0x000fe2000bf05270 */
[----:B------:R-:W-:Y:S01]  /*5aa0*/  LOP3.LUT P0, RZ, R49, 0x1b0, RZ, 0xc0, !PT ;  /* 0x000001b031ff7812 */ /* 0x000fe2000780c0ff */
[----:B------:R-:W-:Y:S01]  /*5ab0*/  USHF.L.U32 UR50, UR24, 0x6, URZ ;  /* 0x0000000618327899 */ /* 0x000fe200080006ff */
[----:B------:R-:W-:Y:S01]  /*5ac0*/  BSSY.RECONVERGENT B6, `(.L_x_91) ;  /* 0x0000034000067945 */ /* 0x000fe20003800200 */
[----:B------:R-:W-:Y:S01]  /*5ad0*/  USHF.L.U32 UR49, UR28, 0x7, URZ ;  /* 0x000000071c317899 */ /* 0x000fe200080006ff */
[----:B------:R-:W-:Y:S06]  /*5ae0*/  IADD3 R51, PT, PT, R51, 0x1, RZ ;  /* 0x0000000133337810 */ /* 0x000fec0007ffe0ff */
[----:B------:R-:W2:Y:S01]  /*5af0*/  @!UP0 LDCU.128 UR12, c[0x0][0xb10] ;  /* 0x00016200ff0c87ac */ /* 0x000ea20008000c00 */
[----:B------:R-:W3:Y:S01]  /*5b00*/  @!UP0 LDCU UR5, c[0x0][0xb0c] ;  /* 0x00016180ff0587ac */ /* 0x000ee20008000800 */
[----:B------:R-:W4:Y:S01]  /*5b10*/  @!UP0 LDCU UR10, c[0x0][0xb20] ;  /* 0x00016400ff0a87ac */ /* 0x000f220008000800 */
[----:B--2---:R-:W-:Y:S02]  /*5b20*/  UIMAD.WIDE.U32 UR8, UR38, UR12, URZ ;  /* 0x0000000c260872a5 */ /* 0x004fe4000f8e00ff */
[----:B------:R-:W-:Y:S02]  /*5b30*/  UIMAD.WIDE.U32 UR6, UR37, UR15, URZ ;  /* 0x0000000f250672a5 */ /* 0x000fe4000f8e00ff */
[----:B------:R-:W-:Y:S03]  /*5b40*/  @!UP0 UISETP.NE.AND UP1, UPT, UR14, 0x1, UPT ;  /* 0x000000010e00888c */ /* 0x000fe6000bf25270 */
[----:B------:R-:W-:Y:S01]  /*5b50*/  @!UP0 UMOV UR4, UR9 ;  /* 0x0000000900048c82 */ /* 0x000fe20008000000 */
[----:B---3--:R-:W-:Y:S02]  /*5b60*/  @!UP0 UISETP.NE.AND UP2, UPT, UR5, 0x1, UPT ;  /* 0x000000010500888c */ /* 0x008fe4000bf45270 */
[----:B------:R-:W-:Y:S01]  /*5b70*/  @!UP0 USHF.R.U32.HI UR4, URZ, UR13, UR4 ;  /* 0x0000000dff048299 */ /* 0x000fe20008011604 */
[----:B------:R-:W-:Y:S02]  /*5b80*/  @!UP0 UMOV UR6, UR7 ;  /* 0x0000000700068c82 */ /* 0x000fe40008000000 */
[----:B----4-:R-:W-:Y:S02]  /*5b90*/  @!UP0 USHF.R.U32.HI UR6, URZ, UR10, UR6 ;  /* 0x0000000aff068299 */ /* 0x010fe40008011606 */
[----:B------:R-:W-:Y:S02]  /*5ba0*/  @!UP0 USEL UR7, UR38, UR4, !UP2 ;  /* 0x0000000426078287 */ /* 0x000fe4000d000000 */
[----:B------:R-:W-:Y:S04]  /*5bb0*/  @!UP0 USEL UR6, UR37, UR6, !UP1 ;  /* 0x0000000625068287 */ /* 0x000fe8000c800000 */
[----:B------:R-:W-:Y:S02]  /*5bc0*/  @!UP0 UIADD3 UR4, UPT, UPT, -UR7, UR6, URZ ;  /* 0x0000000607048290 */ /* 0x000fe4000fffe1ff */
[----:B------:R-:W-:Y:S02]  /*5bd0*/  @!UP0 UIADD3 UR6, UPT, UPT, UR7, -UR6, URZ ;  /* 0x8000000607068290 */ /* 0x000fe4000fffe0ff */
[----:B------:R-:W-:Y:S02]  /*5be0*/  @!UP0 UIMAD UR38, UR4, UR5, UR38 ;  /* 0x00000005042682a4 */ /* 0x000fe4000f8e0226 */
[----:B------:R-:W-:Y:S01]  /*5bf0*/  @!UP0 UIMAD UR37, UR6, UR14, UR37 ;  /* 0x0000000e062582a4 */ /* 0x000fe2000f8e0225 */
[----:B------:R-:W-:Y:S11]  /*5c00*/  @!P0 BRA `(.L_x_92) ;  /* 0x00000000007c8947 */ /* 0x000ff60003800000 */
[----:B------:R-:W2:Y:S01]  /*5c10*/  LDCU.64 UR8, c[0x4][0x80] ;  /* 0x01001000ff0877ac */ /* 0x000ea20008000a00 */
[----:B------:R-:W-:Y:S01]  /*5c20*/  MOV R2, 0x0 ;  /* 0x0000000000027802 */ /* 0x000fe20000000f00 */
[----:B------:R-:W-:Y:S02]  /*5c30*/  HFMA2 R12, -RZ, RZ, 0, 5.9604644775390625e-08 ;  /* 0x00000001ff0c7431 */ /* 0x000fe400000001ff */
[----:B------:R-:W-:Y:S01]  /*5c40*/  IMAD.MOV.U32 R8, RZ, RZ, 0x70 ;  /* 0x00000070ff087424 */ /* 0x000fe200078e00ff */
[----:B------:R3:W4:Y:S01]  /*5c50*/  LDC.64 R14, c[0x4][R2] ;  /* 0x01000000020e7b82 */ /* 0x0007220000000a00 */
[----:B------:R-:W1:Y:S01]  /*5c60*/  LDCU.64 UR6, c[0x4][0x88] ;  /* 0x01001100ff0677ac */ /* 0x000e620008000a00 */
[----:B------:R-:W-:Y:S01]  /*5c70*/  IMAD.MOV.U32 R13, RZ, RZ, RZ ;  /* 0x000000ffff0d7224 */ /* 0x000fe200078e00ff */
[----:B------:R-:W1:Y:S01]  /*5c80*/  LDCU.64 UR4, c[0x4][0x8] ;  /* 0x01000100ff0477ac */ /* 0x000e620008000a00 */
[----:B--2---:R-:W-:Y:S01]  /*5c90*/  MOV R5, UR9 ;  /* 0x0000000900057c02 */ /* 0x004fe20008000f00 */
[----:B------:R-:W-:Y:S01]  /*5ca0*/  IMAD.U32 R4, RZ, RZ, UR8 ;  /* 0x00000008ff047e24 */ /* 0x000fe2000f8e00ff */
[----:B-1----:R-:W-:Y:S01]  /*5cb0*/  MOV R7, UR7 ;  /* 0x0000000700077c02 */ /* 0x002fe20008000f00 */
[----:B------:R-:W-:Y:S01]  /*5cc0*/  IMAD.U32 R6, RZ, RZ, UR6 ;  /* 0x00000006ff067e24 */ /* 0x000fe2000f8e00ff */
[----:B------:R-:W-:Y:S01]  /*5cd0*/  MOV R11, UR5 ;  /* 0x00000005000b7c02 */ /* 0x000fe20008000f00 */
[----:B------:R-:W-:Y:S02]  /*5ce0*/  IMAD.U32 R10, RZ, RZ, UR4 ;  /* 0x00000004ff0a7e24 */ /* 0x000fe4000f8e00ff */
[----:B------:R-:W-:Y:S07]  /*5cf0*/  LEPC R20, `(.L_x_93) ;  /* 0x000000001014794e */ /* 0x000fee0000000000 */
[----:B---345:R-:W-:Y:S05]  /*5d00*/  CALL.ABS.NOINC R14 ;  /* 0x000000000e007343 */ /* 0x038fea0003c00000 */
.L_x_93:
[----:B------:R-:W1:Y:S01]  /*5d10*/  LDCU.64 UR8, c[0x4][0x80] ;  /* 0x01001000ff0877ac */ /* 0x000e620008000a00 */
[----:B------:R-:W2:Y:S01]  /*5d20*/  LDC.64 R2, c[0x4][R2] ;  /* 0x0100000002027b82 */ /* 0x000ea20000000a00 */
[----:B------:R-:W-:Y:S02]  /*5d30*/  HFMA2 R12, -RZ, RZ, 0, 5.9604644775390625e-08 ;  /* 0x00000001ff0c7431 */ /* 0x000fe400000001ff */
[----:B------:R-:W-:Y:S02]  /*5d40*/  IMAD.MOV.U32 R8, RZ, RZ, 0x70 ;  /* 0x00000070ff087424 */ /* 0x000fe400078e00ff */
[----:B------:R-:W-:Y:S01]  /*5d50*/  IMAD.MOV.U32 R13, RZ, RZ, RZ ;  /* 0x000000ffff0d7224 */ /* 0x000fe200078e00ff */
[----:B------:R-:W3:Y:S01]  /*5d60*/  LDCU.64 UR6, c[0x4][0x88] ;  /* 0x01001100ff0677ac */ /* 0x000ee20008000a00 */
[----:B------:R-:W4:Y:S01]  /*5d70*/  LDCU.64 UR4, c[0x4][0x8] ;  /* 0x01000100ff0477ac */ /* 0x000f220008000a00 */
[----:B-1----:R-:W-:Y:S02]  /*5d80*/  MOV R4, UR8 ;  /* 0x0000000800047c02 */ /* 0x002fe40008000f00 */
[----:B------:R-:W-:Y:S02]  /*5d90*/  MOV R5, UR9 ;  /* 0x0000000900057c02 */ /* 0x000fe40008000f00 */
[----:B---3--:R-:W-:Y:S01]  /*5da0*/  MOV R7, UR7 ;  /* 0x0000000700077c02 */ /* 0x008fe20008000f00 */
[----:B------:R-:W-:Y:S01]  /*5db0*/  IMAD.U32 R6, RZ, RZ, UR6 ;  /* 0x00000006ff067e24 */ /* 0x000fe2000f8e00ff */
[----:B----4-:R-:W-:Y:S01]  /*5dc0*/  MOV R11, UR5 ;  /* 0x00000005000b7c02 */ /* 0x010fe20008000f00 */
[----:B------:R-:W-:Y:S02]  /*5dd0*/  IMAD.U32 R10, RZ, RZ, UR4 ;  /* 0x00000004ff0a7e24 */ /* 0x000fe4000f8e00ff */
[----:B------:R-:W-:Y:S07]  /*5de0*/  LEPC R20, `(.L_x_92) ;  /* 0x000000001014794e */ /* 0x000fee0000000000 */
[----:B--2---:R-:W-:Y:S05]  /*5df0*/  CALL.ABS.NOINC R2 ;  /* 0x0000000002007343 */ /* 0x004fea0003c00000 */
.L_x_92:
[----:B------:R-:W-:Y:S05]  /*5e00*/  BSYNC.RECONVERGENT B6 ;  /* 0x0000000000067941 */ /* 0x000fea0003800200 */
.L_x_91:
[----:B------:R-:W-:Y:S02]  /*5e10*/  R2UR UR6, R48 ;  /* 0x00000000300672ca */ /* 0x000fe400000e0000 */
[----:B------:R-:W-:Y:S02]  /*5e20*/  R2UR UR5, R58 ;  /* 0x000000003a0572ca */ /* 0x000fe400000e0000 */
[----:B------:R-:W-:Y:S02]  /*5e30*/  R2UR UR4, R57 ;  /* 0x00000000390472ca */ /* 0x000fe400000e0000 */
[----:B------:R-:W-:Y:S02]  /*5e40*/  ISETP.NE.U32.AND P4, PT, R42, RZ, PT ;  /* 0x000000ff2a00720c */ /* 0x000fe40003f85070 */
[----:B------:R-:W-:Y:S02]  /*5e50*/  ISETP.NE.U32.AND P2, PT, RZ, UR54, PT ;  /* 0x00000036ff007c0c */ /* 0x000fe4000bf45070 */
[----:B------:R-:W-:Y:S02]  /*5e60*/  ISETP.NE.AND.EX P4, PT, R43, RZ, PT, P4 ;  /* 0x000000ff2b00720c */ /* 0x000fe40003f85340 */
[----:B------:R-:W-:Y:S01]  /*5e70*/  ISETP.NE.AND.EX P2, PT, RZ, UR55, PT, P2 ;  /* 0x00000037ff007c0c */ /* 0x000fe2000bf45320 */
[----:B------:R-:W-:Y:S02]  /*5e80*/  UISETP.NE.AND UP2, UPT, UR6, URZ, UPT ;  /* 0x000000ff0600728c */ /* 0x000fe4000bf45270 */
[----:B------:R-:W-:Y:S04]  /*5e90*/  UISETP.NE.U32.AND UP0, UPT, UR5, URZ, UPT ;  /* 0x000000ff0500728c */ /* 0x000fe8000bf05070 */
[----:B------:R-:W-:Y:S01]  /*5ea0*/  UISETP.NE.AND.EX UP1, UPT, UR4, URZ, UPT, UP0 ;  /* 0x000000ff0400728c */ /* 0x000fe2000bf25300 */
[----:B------:R-:W-:Y:S01]  /*5eb0*/  PLOP3.LUT P1, PT, PT, PT, UP2, 0x80, 0x8 ;  /* 0x000000000008781c */ /* 0x000fe20003f2f028 */
[----:B------:R-:W-:Y:S03]  /*5ec0*/  UPLOP3.LUT UP0, UPT, UPT, UPT, UPT, 0x40, 0x4 ;  /* 0x000000000004789c */ /* 0x000fe60003f0e870 */
[----:B------:R-:W-:Y:S06]  /*5ed0*/  @UP2 UPLOP3.LUT UP0, UPT, UPT, UPT, UP1, 0x80, 0x8 ;  /* 0x000000000008289c */ /* 0x000fec0003f0f010 */
[----:B------:R-:W-:Y:S01]  /*5ee0*/  PLOP3.LUT P0, PT, PT, PT, UP0, 0x80, 0x8 ;  /* 0x000000000008781c */ /* 0x000fe20003f0f008 */
[----:B------:R-:W-:Y:S01]  /*5ef0*/  @!UPT UIADD3 URZ, UPT, UPT, URZ, URZ, URZ ;  /* 0x000000fffffff290 */ /* 0x000fe2000fffe0ff */
[----:B------:R-:W-:Y:S11]  /*5f00*/  BRA.U !UP1, `(.L_x_94) ;  /* 0x0000000109407547 */ /* 0x000ff6000b800000 */
[----:B------:R-:W-:Y:S01]  /*5f10*/  UISETP.NE.U32.AND UP0, UPT, UR54, URZ, UPT ;  /* 0x000000ff3600728c */ /* 0x000fe2000bf05070 */
[----:B------:R-:W-:Y:S01]  /*5f20*/  R2UR UR6, R58 ;  /* 0x000000003a0672ca */ /* 0x000fe200000e0000 */
[----:B------:R-:W2:Y:S01]  /*5f30*/  LDCU.64 UR8, c[0x0][0x358] ;  /* 0x00006b00ff0877ac */ /* 0x000ea20008000a00 */
[----:B------:R-:W-:Y:S02]  /*5f40*/  HFMA2 R45, -RZ, RZ, 0, 5.9604644775390625e-08 ;  /* 0x00000001ff2d7431 */ /* 0x000fe400000001ff */
[----:B-1----:R-:W-:Y:S01]  /*5f50*/  IMAD.MOV.U32 R0, RZ, RZ, 0x1 ;  /* 0x00000001ff007424 */ /* 0x002fe200078e00ff */
[----:B------:R-:W-:Y:S06]  /*5f60*/  UISETP.NE.AND.EX UP0, UPT, UR55, URZ, UPT, UP0 ;  /* 0x000000ff3700728c */ /* 0x000fec000bf05300 */
[----:B------:R-:W-:Y:S05]  /*5f70*/  PLOP3.LUT P3, PT, PT, PT, UP0, 0x80, 0x8 ;  /* 0x000000000008781c */ /* 0x000fea0003f6f008 */
[----:B------:R-:W1:Y:S01]  /*5f80*/  @UP0 LDCU.64 UR4, c[0x0][0x888] ;  /* 0x00011100ff0407ac */ /* 0x000e620008000a00 */
[----:B------:R-:W-:Y:S07]  /*5f90*/  @UP0 UIMAD UR6, UR36, UR6, URZ ;  /* 0x00000006240602a4 */ /* 0x000fee000f8e02ff */
[----:B------:R-:W-:Y:S01]  /*5fa0*/  @!P3 PRMT R45, R0, 0x7610, R45 ;  /* 0x00007610002db816 */ /* 0x000fe2000000002d */
[----:B-1----:R-:W-:Y:S06]  /*5fb0*/  @UP0 UIMAD.WIDE UR4, UR6, 0x4, UR4 ;  /* 0x00000004060408a5 */ /* 0x002fec000f8e0204 */
[----:B------:R-:W-:Y:S02]  /*5fc0*/  IMAD.U32 R2, RZ, RZ, UR4 ;  /* 0x00000004ff027e24 */ /* 0x000fe4000f8e00ff */
[----:B------:R-:W-:Y:S03]  /*5fd0*/  IMAD.U32 R3, RZ, RZ, UR5 ;  /* 0x00000005ff037e24 */ /* 0x000fe6000f8e00ff */
[----:B------:R-:W1:Y:S02]  /*5fe0*/  @!UP0 LDCU UR4, c[0x0][0x880] ;  /* 0x00011000ff0487ac */ /* 0x000e640008000800 */
[----:B--2--5:R2:W5:Y:S02]  /*5ff0*/  @P3 LDG.E R27, desc[UR8][R2.64] ;  /* 0x00000008021b3981 */ /* 0x024564000c1e1900 */
[----:B-12---:R-:W-:Y:S02]  /*6000*/  @!P3 MOV R27, UR4 ;  /* 0x00000004001bbc02 */ /* 0x006fe40008000f00 */
.L_x_94:
[----:B------:R-:W-:Y:S05]  /*6010*/  @!P4 BRA `(.L_x_95) ;  /* 0x000000000024c947 */ /* 0x000fea0003800000 */
[----:B------:R-:W-:Y:S01]  /*6020*/  ISETP.NE.U32.AND P3, PT, R40, RZ, PT ;  /* 0x000000ff2800720c */ /* 0x000fe20003f65070 */
[----:B------:R-:W2:Y:S03]  /*6030*/  LDCU.64 UR4, c[0x0][0x358] ;  /* 0x00006b00ff0477ac */ /* 0x000ea60008000a00 */
[----:B------:R-:W-:Y:S11]  /*6040*/  ISETP.NE.AND.EX P3, PT, R41, RZ, PT, P3 ;  /* 0x000000ff2900720c */ /* 0x000ff60003f65330 */
[----:B------:R-:W-:Y:S02]  /*6050*/  @!UPT UIADD3 URZ, UPT, UPT, URZ, URZ, URZ ;  /* 0x000000fffffff290 */ /* 0x000fe4000fffe0ff */
[----:B------:R-:W3:Y:S01]  /*6060*/  @P3 LDC.64 R2, c[0x0][0x8a8] ;  /* 0x00022a00ff023b82 */ /* 0x000ee20000000a00 */
[----:B-1----:R-:W-:Y:S04]  /*6070*/  @P3 IMAD R0, R42, UR36, RZ ;  /* 0x000000242a003c24 */ /* 0x002fe8000f8e02ff */
[----:B---3--:R-:W-:Y:S05]  /*6080*/  @P3 IMAD.WIDE R2, R0, 0x4, R2 ;  /* 0x0000000400023825 */ /* 0x008fea00078e0202 */
[----:B--2--5:R2:W5:Y:S02]  /*6090*/  @P3 LDG.E R24, desc[UR4][R2.64] ;  /* 0x0000000402183981 */ /* 0x024564000c1e1900 */
[----:B--2---:R-:W3:Y:S02]  /*60a0*/  @!P3 LDC R24, c[0x0][0x8a0] ;  /* 0x00022800ff18bb82 */ /* 0x004ee40000000800 */
.L_x_95:
[----:B-----5:R-:W-:Y:S01]  /*60b0*/  FSETP.NEU.AND P3, PT, R27, RZ, PT ;  /* 0x000000ff1b00720b */ /* 0x020fe20003f6d000 */
[----:B------:R-:W-:Y:S01]  /*60c0*/  IMAD.SHL.U32 R63, R44, 0x2, RZ ;  /* 0x000000022c3f7824 */ /* 0x000fe200078e00ff */
[----:B------:R-:W-:Y:S01]  /*60d0*/  SEL R4, RZ, 0xffffffff, P2 ;  /* 0xffffffffff047807 */ /* 0x000fe20001000000 */
[----:B------:R-:W-:Y:S01]  /*60e0*/  BSSY B1, `(.L_x_96) ;  /* 0x0000036000017945 */ /* 0x000fe20003800000 */
[----:B------:R-:W-:Y:S01]  /*60f0*/  @P1 LOP3.LUT P2, RZ, R45, 0xff, RZ, 0xc0, !PT ;  /* 0x000000ff2dff1812 */ /* 0x000fe2000784c0ff */
[----:B------:R-:W-:Y:S01]  /*6100*/  VIADD R61, R63, UR44 ;  /* 0x0000002c3f3d7c36 */ /* 0x000fe20008000000 */
[----:B-1----:R-:W-:Y:S01]  /*6110*/  @P1 SEL R0, RZ, 0xffffffff, P3 ;  /* 0xffffffffff001807 */ /* 0x002fe20001800000 */
[----:B------:R-:W-:Y:S01]  /*6120*/  IMAD.MOV.U32 R64, RZ, RZ, 0x1 ;  /* 0x00000001ff407424 */ /* 0x000fe200078e00ff */
[----:B------:R-:W-:Y:S01]  /*6130*/  LOP3.LUT R54, R54, 0x1, RZ, 0x3c, !PT ;  /* 0x0000000136367812 */ /* 0x000fe200078e3cff */
[----:B------:R-:W-:Y:S01]  /*6140*/  IMAD.MOV.U32 R62, RZ, RZ, RZ ;  /* 0x000000ffff3e7224 */ /* 0x000fe200078e00ff */
[----:B------:R-:W-:Y:S02]  /*6150*/  @P0 SEL R0, R4, R0, !P2 ;  /* 0x0000000004000207 */ /* 0x000fe40005000000 */
[----:B------:R-:W-:Y:S02]  /*6160*/  CS2R R38, SRZ ;  /* 0x0000000000267805 */ /* 0x000fe4000001ff00 */
[----:B------:R-:W-:Y:S02]  /*6170*/  LEA R26, R22, UR44, 0x3 ;  /* 0x0000002c161a7c11 */ /* 0x000fe4000f8e18ff */
[----:B------:R-:W-:Y:S02]  /*6180*/  CS2R R36, SRZ ;  /* 0x0000000000247805 */ /* 0x000fe4000001ff00 */
[----:B------:R-:W-:Y:S02]  /*6190*/  @P1 LOP3.LUT R0, R0, 0x1, RZ, 0xc0, !PT ;  /* 0x0000000100001812 */ /* 0x000fe400078ec0ff */
[----:B------:R-:W-:Y:S02]  /*61a0*/  CS2R R30, SRZ ;  /* 0x00000000001e7805 */ /* 0x000fe4000001ff00 */
[----:B------:R-:W-:Y:S02]  /*61b0*/  SHF.L.U32 R2, R53, 0x1f, RZ ;  /* 0x0000001f35027819 */ /* 0x000fe400000006ff */
[----:B------:R-:W-:Y:S02]  /*61c0*/  CS2R R28, SRZ ;  /* 0x00000000001c7805 */ /* 0x000fe4000001ff00 */
[----:B------:R-:W-:Y:S01]  /*61d0*/  ISETP.NE.U32.OR P5, PT, R0, 0x1, !P1 ;  /* 0x000000010000780c */ /* 0x000fe20004fa5470 */
[----:B------:R-:W-:Y:S01]  /*61e0*/  IMAD.IADD R60, R55, 0x1, R61 ;  /* 0x00000001373c7824 */ /* 0x000fe200078e023d */
[----:B------:R-:W-:Y:S02]  /*61f0*/  PLOP3.LUT P2, PT, PT, PT, UP1, 0x80, 0x8 ;  /* 0x000000000008781c */ /* 0x000fe40003f4f018 */
[----:B------:R-:W-:Y:S02]  /*6200*/  LEA.HI R25, R22, R22, RZ, 0x1 ;  /* 0x0000001616197211 */ /* 0x000fe400078f08ff */
[----:B------:R-:W-:Y:S02]  /*6210*/  LOP3.LUT P4, R50, R45, 0xff, RZ, 0xc0, !PT ;  /* 0x000000ff2d327812 */ /* 0x000fe4000788c0ff */
[----:B------:R-:W-:Y:S02]  /*6220*/  SEL R3, RZ, 0xffffffff, P3 ;  /* 0xffffffffff037807 */ /* 0x000fe40001800000 */
[----:B------:R-:W-:Y:S03]  /*6230*/  P2R R59, PR, RZ, 0x20 ;  /* 0x00000020ff3b7803 */ /* 0x000fe60000000000 */
[----:B------:R-:W-:Y:S02]  /*6240*/  @P5 SHF.L.U32 R0, R54, 0x1f, RZ ;  /* 0x0000001f36005819 */ /* 0x000fe400000006ff */
[----:B------:R-:W-:Y:S02]  /*6250*/  @P2 SEL R3, R4, R3, !P4 ;  /* 0x0000000304032207 */ /* 0x000fe40006000000 */
[----:B------:R1:W2:Y:S02]  /*6260*/  @P5 SYNCS.PHASECHK.TRANS64.TRYWAIT P1, [UR44+0x30], R0 ;  /* 0x00003000ff0055a7 */ /* 0x0002a4000802112c */
[----:B------:R-:W-:Y:S04]  /*6270*/  LOP3.LUT R3, R3, 0x1, RZ, 0xc0, !PT ;  /* 0x0000000103037812 */ /* 0x000fe800078ec0ff */
[----:B------:R-:W-:Y:S04]  /*6280*/  ISETP.NE.U32.AND P2, PT, R3, 0x1, PT ;  /* 0x000000010300780c */ /* 0x000fe80003f45070 */
[----:B------:R-:W-:Y:S01]  /*6290*/  P2R R65, PR, RZ, 0x4 ;  /* 0x00000004ff417803 */ /* 0x000fe20000000000 */
[----:B------:R4:W3:Y:S01]  /*62a0*/  SYNCS.PHASECHK.TRANS64.TRYWAIT P0, [R26+URZ+0xa0], R2 ;  /* 0x0000a0021a0075a7 */ /* 0x0008e200080011ff */
[C---:B-1----:R-:W-:Y:S01]  /*62b0*/  IMAD.SHL.U32 R0, R25.reuse, 0x40, RZ ;  /* 0x0000004019007824 */ /* 0x042fe200078e00ff */
[----:B------:R-:W-:Y:S04]  /*62c0*/  LOP3.LUT R25, R25, 0xffe, RZ, 0xc0, !PT ;  /* 0x00000ffe19197812 */ /* 0x000fe800078ec0ff */
[----:B------:R-:W-:Y:S01]  /*62d0*/  LOP3.LUT R0, R0, 0xffffff80, RZ, 0xc0, !PT ;  /* 0xffffff8000007812 */ /* 0x000fe200078ec0ff */
[----:B------:R-:W-:Y:S04]  /*62e0*/  IMAD.IADD R25, R22, 0x1, -R25 ;  /* 0x0000000116197824 */ /* 0x000fe800078e0a19 */
[----:B------:R-:W-:Y:S04]  /*62f0*/  IMAD.IADD R0, R23, 0x1, R0 ;  /* 0x0000000117007824 */ /* 0x000fe800078e0200 */
[----:B------:R-:W-:Y:S01]  /*6300*/  IMAD R25, R25, 0x100000, R0 ;  /* 0x0010000019197824 */ /* 0x000fe200078e0200 */
[----:B--2---:R-:W-:Y:S01]  /*6310*/  @P5 SEL R64, RZ, 0x1, !P1 ;  /* 0x00000001ff405807 */ /* 0x004fe20004800000 */
[----:B----4-:R-:W-:Y:S06]  /*6320*/  @!P5 BRA `(.L_x_97) ;  /* 0x000000000044d947 */ /* 0x010fec0003800000 */
[----:B------:R-:W-:Y:S01]  /*6330*/  IMAD.MOV.U32 R38, RZ, RZ, RZ ;  /* 0x000000ffff267224 */ /* 0x000fe200078e00ff */
[----:B------:R-:W-:Y:S01]  /*6340*/  ISETP.NE.AND P1, PT, R64, RZ, PT ;  /* 0x000000ff4000720c */ /* 0x000fe20003f25270 */
[----:B------:R-:W-:Y:S01]  /*6350*/  BSSY B0, `(.L_x_98) ;  /* 0x0000008000007945 */ /* 0x000fe20003800000 */
[----:B------:R-:W-:Y:S02]  /*6360*/  CS2R R30, SRZ ;  /* 0x00000000001e7805 */ /* 0x000fe4000001ff00 */
[----:B------:R-:W-:Y:S02]  /*6370*/  CS2R R28, SRZ ;  /* 0x00000000001c7805 */ /* 0x000fe4000001ff00 */
[----:B------:R-:W-:Y:S07]  /*6380*/  CS2R R36, SRZ ;  /* 0x0000000000247805 */ /* 0x000fee000001ff00 */
[----:B------:R-:W-:Y:S05]  /*6390*/  @P1 BRA `(.L_x_99) ;  /* 0x00000000000c1947 */ /* 0x000fea0003800000 */
[----:B------:R-:W-:Y:S04]  /*63a0*/  SHF.L.U32 R3, R54, 0x1f, RZ ;  /* 0x0000001f36037819 */ /* 0x000fe800000006ff */
[----:B------:R-:W1:Y:S02]  /*63b0*/  SYNCS.PHASECHK.TRANS64.TRYWAIT P1, [UR44+0x30], R3 ;  /* 0x00003003ff0075a7 */ /* 0x000e64000802112c */
[----:B-1----:R-:W-:Y:S05]  /*63c0*/  @!P1 BRA `(.L_x_100) ;  /* 0x0000002c00989947 */ /* 0x002fea0003800000 */
.L_x_99:
[----:B------:R-:W-:Y:S05]  /*63d0*/  BSYNC B0 ;  /* 0x0000000000007941 */ /* 0x000fea0003800000 */
.L_x_98:
[----:B------:R-:W-:Y:S01]  /*63e0*/  ISETP.NE.AND P1, PT, R65, RZ, PT ;  /* 0x000000ff4100720c */ /* 0x000fe20003f25270 */
[----:B------:R-:W-:Y:S11]  /*63f0*/  HFMA2 R62, -RZ, RZ, 0, 5.9604644775390625e-08 ;  /* 0x00000001ff3e7431 */ /* 0x000ff600000001ff */
[----:B------:R-:W-:Y:S01]  /*6400*/  @!UPT UIADD3 URZ, UPT, UPT, URZ, URZ, URZ ;  /* 0x000000fffffff290 */ /* 0x000fe2000fffe0ff */
[----:B------:R-:W-:Y:S05]  /*6410*/  @P1 WARPSYNC.ALL ;  /* 0x0000000000001948 */ /* 0x000fea0003800000 */
[----:B------:R2:W4:Y:S04]  /*6420*/  @P1 LDSM.16.M88.4 R28, [R63+UR44+0x200] ;  /* 0x0002002c3f1c183b */ /* 0x0005280008000200 */
[----:B------:R2:W1:Y:S02]  /*6430*/  @P1 LDSM.16.M88.4 R36, [R60+0x200] ;  /* 0x000200003c24183b */ /* 0x0004640000000200 */
.L_x_97:
[----:B------:R-:W-:Y:S05]  /*6440*/  BSYNC B1 ;  /* 0x0000000000017941 */ /* 0x000fea0003800000 */
.L_x_96:
[----:B-1----:R-:W-:Y:S04]  /*6450*/  SHF.R.U32.HI R0, RZ, 0x15, R25 ;  /* 0x00000015ff007819 */ /* 0x002fe80000011619 */
[----:B------:R-:W-:Y:S01]  /*6460*/  LOP3.LUT P1, RZ, R0, 0x3, R46, 0x48, !PT ;  /* 0x0000000300ff7812 */ /* 0x000fe2000782482e */
[----:B------:R-:W-:Y:S01]  /*6470*/  @!UPT UIADD3 URZ, UPT, UPT, URZ, URZ, URZ ;  /* 0x000000fffffff290 */ /* 0x000fe2000fffe0ff */
[----:B---3--:R-:W-:Y:S11]  /*6480*/  @P0 BRA `(.L_x_101) ;  /* 0x0000000000080947 */ /* 0x008ff60003800000 */
[----:B------:R-:W1:Y:S02]  /*6490*/  SYNCS.PHASECHK.TRANS64.TRYWAIT P0, [R26+URZ+0xa0], R2 ;  /* 0x0000a0021a0075a7 */ /* 0x000e6400080011ff */
[----:B-1----:R-:W-:Y:S05]  /*64a0*/  @!P0 BRA `(.L_x_102) ;  /* 0x0000002c00788947 */ /* 0x002fea0003800000 */
.L_x_101:
[----:B------:R-:W-:Y:S05]  /*64b0*/  @!P1 BRA `(.L_x_103) ;  /* 0x0000000000409947 */ /* 0x000fea0003800000 */
[----:B------:R-:W3:Y:S01]  /*64c0*/  LDCU.64 UR8, c[0x4][0x70] ;  /* 0x01000e00ff0877ac */ /* 0x000ee20008000a00 */
[----:B------:R-:W-:Y:S01]  /*64d0*/  MOV R3, 0x0 ;  /* 0x0000000000037802 */ /* 0x000fe20000000f00 */
[----:B------:R-:W-:Y:S02]  /*64e0*/  HFMA2 R12, -RZ, RZ, 0, 5.9604644775390625e-08 ;  /* 0x00000001ff0c7431 */ /* 0x000fe400000001ff */
[----:B------:R-:W-:Y:S02]  /*64f0*/  IMAD.MOV.U32 R8, RZ, RZ, 0x192 ;  /* 0x00000192ff087424 */ /* 0x000fe400078e00ff */
[----:B------:R-:W-:Y:S01]  /*6500*/  IMAD.MOV.U32 R13, RZ, RZ, RZ ;  /* 0x000000ffff0d7224 */ /* 0x000fe200078e00ff */
[----:B------:R-:W5:Y:S01]  /*6510*/  LDCU.64 UR6, c[0x4][0x78] ;  /* 0x01000f00ff0677ac */ /* 0x000f620008000a00 */
[----:B-1----:R-:W1:Y:S01]  /*6520*/  LDC.64 R2, c[0x4][R3] ;  /* 0x0100000003027b82 */ /* 0x002e620000000a00 */
[----:B------:R-:W2:Y:S01]  /*6530*/  LDCU.64 UR4, c[0x4][0x10] ;  /* 0x01000200ff0477ac */ /* 0x000ea20008000a00 */
[----:B---3--:R-:W-:Y:S01]  /*6540*/  MOV R5, UR9 ;  /* 0x0000000900057c02 */ /* 0x008fe20008000f00 */
[----:B------:R-:W-:Y:S01]  /*6550*/  IMAD.U32 R4, RZ, RZ, UR8 ;  /* 0x00000008ff047e24 */ /* 0x000fe2000f8e00ff */
[----:B-----5:R-:W-:Y:S01]  /*6560*/  MOV R7, UR7 ;  /* 0x0000000700077c02 */ /* 0x020fe20008000f00 */
[----:B------:R-:W-:Y:S01]  /*6570*/  IMAD.U32 R6, RZ, RZ, UR6 ;  /* 0x00000006ff067e24 */ /* 0x000fe2000f8e00ff */
[----:B--2---:R-:W-:Y:S01]  /*6580*/  MOV R11, UR5 ;  /* 0x00000005000b7c02 */ /* 0x004fe20008000f00 */
[----:B------:R-:W-:Y:S02]  /*6590*/  IMAD.U32 R10, RZ, RZ, UR4 ;  /* 0x00000004ff0a7e24 */ /* 0x000fe4000f8e00ff */
[----:B------:R-:W-:Y:S07]  /*65a0*/  LEPC R20, `(.L_x_103) ;  /* 0x000000001014794e */ /* 0x000fee0000000000 */
[----:B-1--4-:R-:W-:Y:S05]  /*65b0*/  CALL.ABS.NOINC R2 ;  /* 0x0000000002007343 */ /* 0x012fea0003c00000 */
.L_x_103:
[----:B------:R-:W-:Y:S05]  /*65c0*/  WARPSYNC.ALL ;  /* 0x0000000000007948 */ /* 0x000fea0003800000 */
[----:B------:R-:W-:Y:S01]  /*65d0*/  R2UR UR4, R25 ;  /* 0x00000000190472ca */ /* 0x000fe200000e0000 */
[--C-:B----4-:R-:W-:Y:S01]  /*65e0*/  HADD2.F32 R3, -RZ, R28.reuse.H0_H0 ;  /* 0x2000001cff037230 */ /* 0x110fe20000004100 */
[----:B------:R-:W-:Y:S01]  /*65f0*/  ISETP.NE.AND P0, PT, R56, RZ, PT ;  /* 0x000000ff3800720c */ /* 0x000fe20003f05270 */
[--C-:B------:R-:W-:Y:S01]  /*6600*/  HADD2.F32 R20, -RZ, R29.reuse.H0_H0 ;  /* 0x2000001dff147230 */ /* 0x100fe20000004100 */
[----:B------:R-:W-:Y:S01]  /*6610*/  BSSY.RECONVERGENT B0, `(.L_x_104) ;  /* 0x000004c000007945 */ /* 0x000fe20003800200 */
[----:B------:R-:W-:Y:S08]  /*6620*/  HADD2.F32 R21, -RZ, R29.H1_H1 ;  /* 0x3000001dff157230 */ /* 0x000ff00000004100 */
[----:B------:R-:W3:Y:S02]  /*6630*/  LDTM.16dp256bit.x4 R4, tmem[UR4] ;  /* 0x00000004000479ee */ /* 0x000ee40008120000 */
[C---:B---3--:R-:W-:Y:S01]  /*6640*/  FMUL R0, R24.reuse, R4 ;  /* 0x0000000418007220 */ /* 0x048fe20000400000 */
[----:B------:R-:W-:Y:S02]  /*6650*/  HADD2.F32 R4, -RZ, R28.H1_H1 ;  /* 0x3000001cff047230 */ /* 0x000fe40000004100 */
[C---:B-1----:R-:W-:Y:S01]  /*6660*/  FMUL R2, R24.reuse, R5 ;  /* 0x0000000518027220 */ /* 0x042fe20000400000 */
[C---:B------:R-:W-:Y:S01]  /*6670*/  FMUL R7, R24.reuse, R7 ;  /* 0x0000000718077220 */ /* 0x040fe20000400000 */
[C---:B------:R-:W-:Y:S01]  /*6680*/  FFMA R0, R27.reuse, R3, R0 ;  /* 0x000000031b007223 */ /* 0x040fe20000000000 */
[C---:B------:R-:W-:Y:S01]  /*6690*/  FMUL R3, R24.reuse, R6 ;  /* 0x0000000618037220 */ /* 0x040fe20000400000 */
[C---:B------:R-:W-:Y:S01]  /*66a0*/  FFMA R2, R27.reuse, R4, R2 ;  /* 0x000000041b027223 */ /* 0x040fe20000000002 */
[C---:B------:R-:W-:Y:S01]  /*66b0*/  FMUL R4, R24.reuse, R8 ;  /* 0x0000000818047220 */ /* 0x040fe20000400000 */
[C---:B------:R-:W-:Y:S01]  /*66c0*/  FMUL R8, R24.reuse, R12 ;  /* 0x0000000c18087220 */ /* 0x040fe20000400000 */
[C---:B------:R-:W-:Y:S01]  /*66d0*/  FFMA R3, R27.reuse, R20, R3 ;  /* 0x000000141b037223 */ /* 0x040fe20000000003 */
[----:B------:R-:W-:Y:S01]  /*66e0*/  FMUL R12, R24, R16 ;  /* 0x00000010180c7220 */ /* 0x000fe20000400000 */
[--C-:B------:R-:W-:Y:S01]  /*66f0*/  HADD2.F32 R16, -RZ, R30.reuse.H0_H0 ;  /* 0x2000001eff107230 */ /* 0x100fe20000004100 */
[----:B------:R-:W-:Y:S01]  /*6700*/  F2FP.F16.F32.PACK_AB R32, R2, R0 ;  /* 0x000000000220723e */ /* 0x000fe200000000ff */
[----:B------:R-:W-:Y:S02]  /*6710*/  HADD2.F32 R0, -RZ, R30.H1_H1 ;  /* 0x3000001eff007230 */ /* 0x000fe40000004100 */
[C---:B------:R-:W-:Y:S01]  /*6720*/  FFMA R7, R27.reuse, R21, R7 ;  /* 0x000000151b077223 */ /* 0x040fe20000000007 */
[C---:B------:R-:W-:Y:S01]  /*6730*/  FMUL R5, R24.reuse, R9 ;  /* 0x0000000918057220 */ /* 0x040fe20000400000 */
[--C-:B------:R-:W-:Y:S02]  /*6740*/  HADD2.F32 R2, -RZ, R31.reuse.H0_H0 ;  /* 0x2000001fff027230 */ /* 0x100fe40000004100 */
[C---:B------:R-:W-:Y:S01]  /*6750*/  FFMA R4, R27.reuse, R16, R4 ;  /* 0x000000101b047223 */ /* 0x040fe20000000004 */
[C---:B------:R-:W-:Y:S01]  /*6760*/  FMUL R6, R24.reuse, R10 ;  /* 0x0000000a18067220 */ /* 0x040fe20000400000 */
[C---:B------:R-:W-:Y:S01]  /*6770*/  FFMA R5, R27.reuse, R0, R5 ;  /* 0x000000001b057223 */ /* 0x040fe20000000005 */
[----:B------:R-:W-:Y:S02]  /*6780*/  HADD2.F32 R16, -RZ, R31.H1_H1 ;  /* 0x3000001fff107230 */ /* 0x000fe40000004100 */
[C---:B------:R-:W-:Y:S01]  /*6790*/  FMUL R11, R24.reuse, R11 ;  /* 0x0000000b180b7220 */ /* 0x040fe20000400000 */
[----:B------:R-:W-:Y:S01]  /*67a0*/  FFMA R6, R27, R2, R6 ;  /* 0x000000021b067223 */ /* 0x000fe20000000006 */
[--C-:B------:R-:W-:Y:S01]  /*67b0*/  HADD2.F32 R0, -RZ, R36.reuse.H0_H0 ;  /* 0x20000024ff007230 */ /* 0x100fe20000004100 */
[----:B------:R-:W-:Y:S01]  /*67c0*/  F2FP.F16.F32.PACK_AB R33, R7, R3 ;  /* 0x000000030721723e */ /* 0x000fe200000000ff */
[----:B------:R-:W-:Y:S02]  /*67d0*/  HADD2.F32 R2, -RZ, R36.H1_H1 ;  /* 0x30000024ff027230 */ /* 0x000fe40000004100 */
[C---:B------:R-:W-:Y:S01]  /*67e0*/  FMUL R9, R24.reuse, R13 ;  /* 0x0000000d18097220 */ /* 0x040fe20000400000 */
[--C-:B------:R-:W-:Y:S02]  /*67f0*/  HADD2.F32 R3, -RZ, R37.reuse.H0_H0 ;  /* 0x20000025ff037230 */ /* 0x100fe40000004100 */
[C---:B------:R-:W-:Y:S01]  /*6800*/  FMUL R10, R24.reuse, R14 ;  /* 0x0000000e180a7220 */ /* 0x040fe20000400000 */
[C---:B------:R-:W-:Y:S01]  /*6810*/  FFMA R11, R27.reuse, R16, R11 ;  /* 0x000000101b0b7223 */ /* 0x040fe2000000000b */
[C---:B------:R-:W-:Y:S01]  /*6820*/  FFMA R8, R27.reuse, R0, R8 ;  /* 0x000000001b087223 */ /* 0x040fe20000000008 */
[C---:B------:R-:W-:Y:S01]  /*6830*/  FFMA R9, R27.reuse, R2, R9 ;  /* 0x000000021b097223 */ /* 0x040fe20000000009 */
[----:B------:R-:W-:Y:S02]  /*6840*/  HADD2.F32 R0, -RZ, R37.H1_H1 ;  /* 0x30000025ff007230 */ /* 0x000fe40000004100 */
[----:B------:R-:W-:Y:S01]  /*6850*/  FFMA R10, R27, R3, R10 ;  /* 0x000000031b0a7223 */ /* 0x000fe2000000000a */
[C---:B------:R-:W-:Y:S01]  /*6860*/  FMUL R15, R24.reuse, R15 ;  /* 0x0000000f180f7220 */ /* 0x040fe20000400000 */
[--C-:B------:R-:W-:Y:S01]  /*6870*/  HADD2.F32 R2, -RZ, R38.reuse.H0_H0 ;  /* 0x20000026ff027230 */ /* 0x100fe20000004100 */
[----:B------:R-:W-:Y:S01]  /*6880*/  F2FP.F16.F32.PACK_AB R34, R5, R4 ;  /* 0x000000040522723e */ /* 0x000fe200000000ff */
[----:B------:R-:W-:Y:S02]  /*6890*/  HADD2.F32 R3, -RZ, R38.H1_H1 ;  /* 0x30000026ff037230 */ /* 0x000fe40000004100 */
[C---:B------:R-:W-:Y:S01]  /*68a0*/  FMUL R13, R24.reuse, R17 ;  /* 0x00000011180d7220 */ /* 0x040fe20000400000 */
[--C-:B------:R-:W-:Y:S02]  /*68b0*/  HADD2.F32 R4, -RZ, R39.reuse.H0_H0 ;  /* 0x20000027ff047230 */ /* 0x100fe40000004100 */
[C---:B------:R-:W-:Y:S01]  /*68c0*/  FMUL R14, R24.reuse, R18 ;  /* 0x00000012180e7220 */ /* 0x040fe20000400000 */
[----:B------:R-:W-:Y:S02]  /*68d0*/  HADD2.F32 R5, -RZ, R39.H1_H1 ;  /* 0x30000027ff057230 */ /* 0x000fe40000004100 */
[C---:B------:R-:W-:Y:S01]  /*68e0*/  FFMA R15, R27.reuse, R0, R15 ;  /* 0x000000001b0f7223 */ /* 0x040fe2000000000f */
[----:B------:R-:W-:Y:S01]  /*68f0*/  FMUL R19, R24, R19 ;  /* 0x0000001318137220 */ /* 0x000fe20000400000 */
[C---:B------:R-:W-:Y:S01]  /*6900*/  FFMA R12, R27.reuse, R2, R12 ;  /* 0x000000021b0c7223 */ /* 0x040fe2000000000c */
[C---:B------:R-:W-:Y:S01]  /*6910*/  FFMA R13, R27.reuse, R3, R13 ;  /* 0x000000031b0d7223 */ /* 0x040fe2000000000d */
[C---:B------:R-:W-:Y:S01]  /*6920*/  FFMA R14, R27.reuse, R4, R14 ;  /* 0x000000041b0e7223 */ /* 0x040fe2000000000e */
[----:B------:R-:W-:Y:S01]  /*6930*/  FFMA R19, R27, R5, R19 ;  /* 0x000000051b137223 */ /* 0x000fe20000000013 */
[----:B------:R-:W-:Y:S02]  /*6940*/  F2FP.F16.F32.PACK_AB R35, R11, R6 ;  /* 0x000000060b23723e */ /* 0x000fe400000000ff */
[----:B------:R-:W-:Y:S02]  /*6950*/  F2FP.F16.F32.PACK_AB R8, R9, R8 ;  /* 0x000000080908723e */ /* 0x000fe400000000ff */
[----:B------:R-:W-:Y:S01]  /*6960*/  F2FP.F16.F32.PACK_AB R9, R15, R10 ;  /* 0x0000000a0f09723e */ /* 0x000fe200000000ff */
[----:B------:R1:W-:Y:S01]  /*6970*/  STSM.16.M88.4 [R61+0x200], R32 ;  /* 0x000200203d007844 */ /* 0x0003e20000000200 */
[----:B------:R-:W-:Y:S02]  /*6980*/  F2FP.F16.F32.PACK_AB R10, R13, R12 ;  /* 0x0000000c0d0a723e */ /* 0x000fe400000000ff */
[----:B------:R-:W-:Y:S05]  /*6990*/  F2FP.F16.F32.PACK_AB R11, R19, R14 ;  /* 0x0000000e130b723e */ /* 0x000fea00000000ff */
[----:B------:R1:W-:Y:S01]  /*69a0*/  STSM.16.M88.4 [R60+0x200], R8 ;  /* 0x000200083c007844 */ /* 0x0003e20000000200 */
[----:B------:R-:W-:Y:S01]  /*69b0*/  @!PT LDS RZ, [RZ] ;  /* 0x00000000fffff984 */ /* 0x000fe20000000800 */
[----:B------:R-:W-:Y:S01]  /*69c0*/  @!PT LDS RZ, [RZ] ;  /* 0x00000000fffff984 */ /* 0x000fe20000000800 */
[----:B------:R-:W-:Y:S01]  /*69d0*/  @!PT LDS RZ, [RZ] ;  /* 0x00000000fffff984 */ /* 0x000fe20000000800 */
[----:B------:R-:W-:Y:S01]  /*69e0*/  @!PT LDS RZ, [RZ] ;  /* 0x00000000fffff984 */ /* 0x000fe20000000800 */
[----:B------:R3:W-:Y:S07]  /*69f0*/  MEMBAR.ALL.CTA ;  /* 0x0000000000007992 */ /* 0x0007ee0000008000 */
[----:B---3--:R-:W3:Y:S02]  /*6a00*/  FENCE.VIEW.ASYNC.S ;  /* 0x00000000000073c6 */ /* 0x008ee40000000000 */
[----:B---3--:R-:W-:Y:S06]  /*6a10*/  BAR.SYNC.DEFER_BLOCKING 0x1, 0x80 ;  /* 0x0042000000007b1d */ /* 0x008fec0000010000 */
[----:B------:R-:W-:Y:S05]  /*6a20*/  @P0 BRA `(.L_x_105) ;  /* 0x0000000000280947 */ /* 0x000fea0003800000 */
[----:B------:R-:W3:Y:S01]  /*6a30*/  LDCU.64 UR6, c[0x0][0x348] ;  /* 0x00006900ff0677ac */ /* 0x000ee20008000a00 */
[----:B------:R-:W-:Y:S01]  /*6a40*/  UIADD3 UR4, UPT, UPT, UR44, 0x200, URZ ;  /* 0x000002002c047890 */ /* 0x000fe2000fffe0ff */
[----:B------:R-:W-:Y:S05]  /*6a50*/  UMOV UR51, UR36 ;  /* 0x0000002400337c82 */ /* 0x000fea0008000000 */
[----:B------:R-:W-:Y:S04]  /*6a60*/  MOV R49, UR4 ;  /* 0x0000000400317c02 */ /* 0x000fe80008000f00 */
[----:B------:R-:W-:Y:S01]  /*6a70*/  R2UR UR48, R49 ;  /* 0x00000000313072ca */ /* 0x000fe200000e0000 */
[----:B---3--:R-:W-:Y:S04]  /*6a80*/  UIADD3 UR4, UP0, UPT, UR6, 0x680, URZ ;  /* 0x0000068006047890 */ /* 0x008fe8000ff1e0ff */
[----:B------:R-:W-:Y:S09]  /*6a90*/  UIADD3.X UR5, UPT, UPT, URZ, UR7, URZ, UP0, !UPT ;  /* 0x00000007ff057290 */ /* 0x000ff200087fe4ff */
[----:B------:R3:W-:Y:S01]  /*6aa0*/  UTMASTG.3D [UR48], [UR4] ;  /* 0x00000030040073b5 */ /* 0x0007e20008010000 */
[----:B------:R0:W-:Y:S01]  /*6ab0*/  UTMACMDFLUSH ;  /* 0x00000000000079b7 */ /* 0x0001e20000000000 */
[----:B---3--:R-:W-:Y:S04]  /*6ac0*/  DEPBAR.LE SB0, 0x1 ;  /* 0x000080400000791a */ /* 0x008fe80000000000 */
.L_x_105:
[----:B------:R-:W-:Y:S05]  /*6ad0*/  BSYNC.RECONVERGENT B0 ;  /* 0x0000000000007941 */ /* 0x000fea0003800200 */
.L_x_104:
[----:B------:R-:W-:Y:S01]  /*6ae0*/  BAR.SYNC.DEFER_BLOCKING 0x1, 0x80 ;  /* 0x0042000000007b1d */ /* 0x000fe20000010000 */
[----:B------:R-:W-:Y:S01]  /*6af0*/  ISETP.NE.AND P1, PT, R59, RZ, PT ;  /* 0x000000ff3b00720c */ /* 0x000fe20003f25270 */
[----:B------:R-:W-:Y:S01]  /*6b00*/  UISETP.NE.AND UP0, UPT, UR52, URZ, UPT ;  /* 0x000000ff3400728c */ /* 0x000fe2000bf05270 */
[----:B------:R-:W-:Y:S11]  /*6b10*/  LEA R2, R62, UR44, 0x3 ;  /* 0x0000002c3e027c11 */ /* 0x000ff6000f8e18ff */
[----:B------:R-:W-:Y:S01]  /*6b20*/  @P1 SHF.L.U32 R3, R54, 0x1f, RZ ;  /* 0x0000001f36031819 */ /* 0x000fe200000006ff */
[----:B------:R-:W-:Y:S06]  /*6b30*/  BRA.U !UP0, `(.L_x_106) ;  /* 0x0000000108247547 */ /* 0x000fec000b800000 */
[----:B------:R-:W-:Y:S01]  /*6b40*/  IMAD.U32 R4, RZ, RZ, UR46 ;  /* 0x0000002eff047e24 */ /* 0x000fe2000f8e00ff */
[----:B------:R-:W-:Y:S01]  /*6b50*/  MOV R0, UR47 ;  /* 0x0000002f00007c02 */ /* 0x000fe20008000f00 */
[----:B------:R-:W-:Y:S03]  /*6b60*/  UIADD3 UR4, UPT, UPT, UR46, 0x1, URZ ;  /* 0x000000012e047890 */ /* 0x000fe6000fffe0ff */
[----:B------:R-:W-:Y:S01]  /*6b70*/  @P1 LEA R4, R4, UR44, 0x3 ;  /* 0x0000002c04041c11 */ /* 0x000fe2000f8e18ff */
[----:B------:R-:W-:Y:S04]  /*6b80*/  UISETP.NE.AND UP0, UPT, UR4, 0x4, UPT ;  /* 0x000000040400788c */ /* 0x000fe8000bf05270 */
[----:B------:R-:W-:Y:S01]  /*6b90*/  @P1 VIADD R4, R4, 0x50 ;  /* 0x0000005004041836 */ /* 0x000fe20000000000 */
[----:B------:R-:W-:Y:S04]  /*6ba0*/  USEL UR46, UR4, URZ, UP0 ;  /* 0x000000ff042e7287 */ /* 0x000fe80008000000 */
[----:B------:R-:W-:Y:S04]  /*6bb0*/  @P1 PRMT R0, R0, 0x654, R4 ;  /* 0x0000065400001816 */ /* 0x000fe80000000004 */
[----:B------:R3:W-:Y:S04]  /*6bc0*/  @P1 SYNCS.ARRIVE.TRANS64.RED.A1T0 RZ, [R0+URZ], RZ ;  /* 0x000000ff00ff19a7 */ /* 0x0007e800081004ff */
.L_x_106:
[----:B------:R-:W4:Y:S01]  /*6bd0*/  @P1 SYNCS.PHASECHK.TRANS64.TRYWAIT P0, [R2+URZ+0x30], R3 ;  /* 0x00003003020015a7 */ /* 0x000f2200080011ff */
[----:B------:R-:W-:Y:S01]  /*6be0*/  BSSY B1, `(.L_x_107) ;  /* 0x0000013000017945 */ /* 0x000fe20003800000 */
[----:B----4-:R-:W-:Y:S03]  /*6bf0*/  @P1 SEL R64, RZ, 0x1, !P0 ;  /* 0x00000001ff401807 */ /* 0x010fe60004000000 */
[----:B------:R-:W-:Y:S05]  /*6c00*/  @!P1 BRA `(.L_x_108) ;  /* 0x0000000000409947 */ /* 0x000fea0003800000 */
[----:B------:R-:W-:Y:S01]  /*6c10*/  ISETP.NE.AND P1, PT, R65, RZ, PT ;  /* 0x000000ff4100720c */ /* 0x000fe20003f25270 */
[----:B------:R-:W-:Y:S01]  /*6c20*/  BSSY B0, `(.L_x_109) ;  /* 0x0000009000007945 */ /* 0x000fe20003800000 */
[----:B------:R-:W-:Y:S11]  /*6c30*/  ISETP.NE.AND P0, PT, R64, RZ, PT ;  /* 0x000000ff4000720c */ /* 0x000ff60003f05270 */
[----:B------:R-:W-:Y:S05]  /*6c40*/  @P1 IMAD R4, R62, 0x1000, R63 ;  /* 0x000010003e041824 */ /* 0x000fea00078e023f */
[----:B------:R-:W-:Y:S05]  /*6c50*/  @P1 IADD3 R3, PT, PT, R4, UR44, RZ ;  /* 0x0000002c04031c10 */ /* 0x000fea000fffe0ff */
[----:B------:R-:W-:Y:S01]  /*6c60*/  @P1 IMAD.IADD R3, R55, 0x1, R3 ;  /* 0x0000000137031824 */ /* 0x000fe200078e0203 */
[----:B------:R-:W-:Y:S06]  /*6c70*/  @P0 BRA `(.L_x_110) ;  /* 0x00000000000c0947 */ /* 0x000fec0003800000 */
[----:B---3--:R-:W-:Y:S04]  /*6c80*/  SHF.L.U32 R0, R54, 0x1f, RZ ;  /* 0x0000001f36007819 */ /* 0x008fe800000006ff */
[----:B------:R-:W3:Y:S02]  /*6c90*/  SYNCS.PHASECHK.TRANS64.TRYWAIT P0, [R2+URZ+0x30], R0 ;  /* 0x00003000020075a7 */ /* 0x000ee400080011ff */
[----:B---3--:R-:W-:Y:S05]  /*6ca0*/  @!P0 BRA `(.L_x_111) ;  /* 0x00000024008c8947 */ /* 0x008fea0003800000 */
.L_x_110:
[----:B------:R-:W-:Y:S05]  /*6cb0*/  BSYNC B0 ;  /* 0x0000000000007941 */ /* 0x000fea0003800000 */
.L_x_109:
[----:B------:R-:W-:Y:S02]  /*6cc0*/  ISETP.NE.AND P0, PT, R65, RZ, PT ;  /* 0x000000ff4100720c */ /* 0x000fe40003f05270 */
[----:B------:R-:W-:Y:S11]  /*6cd0*/  IADD3 R62, PT, PT, R62, 0x1, RZ ;  /* 0x000000013e3e7810 */ /* 0x000ff60007ffe0ff */
[----:B------:R-:W-:Y:S05]  /*6ce0*/  @P0 WARPSYNC.ALL ;  /* 0x0000000000000948 */ /* 0x000fea0003800000 */
[----:B------:R4:W1:Y:S04]  /*6cf0*/  @P0 LDSM.16.M88.4 R28, [R4+UR44+0x200] ;  /* 0x0002002c041c083b */ /* 0x0008680008000200 */
[----:B------:R4:W1:Y:S02]  /*6d00*/  @P0 LDSM.16.M88.4 R36, [R3+0x200] ;  /* 0x000200000324083b */ /* 0x0008640000000200 */
.L_x_108:
[----:B------:R-:W-:Y:S05]  /*6d10*/  BSYNC B1 ;  /* 0x0000000000017941 */ /* 0x000fea0003800000 */
.L_x_107:
[----:B---3--:R-:W-:Y:S05]  /*6d20*/  VIADD R0, R25, 0x20 ;  /* 0x0000002019007836 */ /* 0x008fea0000000000 */
[----:B------:R-:W-:Y:S04]  /*6d30*/  SHF.R.U32.HI R0, RZ, 0x15, R0 ;  /* 0x00000015ff007819 */ /* 0x000fe80000011600 */
[----:B------:R-:W-:Y:S11]  /*6d40*/  LOP3.LUT P0, RZ, R0, 0x3, R46, 0x48, !PT ;  /* 0x0000000300ff7812 */ /* 0x000ff6000780482e */
[----:B------:R-:W-:Y:S02]  /*6d50*/  @!UPT UIADD3 URZ, UPT, UPT, URZ, URZ, URZ ;  /* 0x000000fffffff290 */ /* 0x000fe4000fffe0ff */
[----:B------:R-:W-:Y:S05]  /*6d60*/  @!P0 BRA `(.L_x_112) ;  /* 0x0000000000408947 */ /* 0x000fea0003800000 */
[----:B------:R-:W3:Y:S01]  /*6d70*/  LDCU.64 UR8, c[0x4][0x70] ;  /* 0x01000e00ff0877ac */ /* 0x000ee20008000a00 */
[----:B----4-:R-:W-:Y:S01]  /*6d80*/  MOV R3, 0x0 ;  /* 0x0000000000037802 */ /* 0x010fe20000000f00 */
[----:B------:R-:W-:Y:S02]  /*6d90*/  HFMA2 R12, -RZ, RZ, 0, 5.9604644775390625e-08 ;  /* 0x00000001ff0c7431 */ /* 0x000fe400000001ff */
[----:B-1----:R-:W-:Y:S02]  /*6da0*/  IMAD.MOV.U32 R8, RZ, RZ, 0x192 ;  /* 0x00000192ff087424 */ /* 0x002fe400078e00ff */
[----:B------:R-:W-:Y:S01]  /*6db0*/  IMAD.MOV.U32 R13, RZ, RZ, RZ ;  /* 0x000000ffff0d7224 */ /* 0x000fe200078e00ff */
[----:B------:R-:W1:Y:S01]  /*6dc0*/  LDCU.64 UR6, c[0x4][0x78] ;  /* 0x01000f00ff0677ac */ /* 0x000e620008000a00 */
[----:B------:R-:W4:Y:S01]  /*6dd0*/  LDC.64 R2, c[0x4][R3] ;  /* 0x0100000003027b82 */ /* 0x000f220000000a00 */
[----:B------:R-:W5:Y:S01]  /*6de0*/  LDCU.64 UR4, c[0x4][0x10] ;  /* 0x01000200ff0477ac */ /* 0x000f620008000a00 */
[----:B---3--:R-:W-:Y:S01]  /*6df0*/  MOV R5, UR9 ;  /* 0x0000000900057c02 */ /* 0x008fe20008000f00 */
[----:B------:R-:W-:Y:S01]  /*6e00*/  IMAD.U32 R4, RZ, RZ, UR8 ;  /* 0x00000008ff047e24 */ /* 0x000fe2000f8e00ff */
[----:B-1----:R-:W-:Y:S01]  /*6e10*/  MOV R7, UR7 ;  /* 0x0000000700077c02 */ /* 0x002fe20008000f00 */
[----:B------:R-:W-:Y:S01]  /*6e20*/  IMAD.U32 R6, RZ, RZ, UR6 ;  /* 0x00000006ff067e24 */ /* 0x000fe2000f8e00ff */
[----:B-----5:R-:W-:Y:S01]  /*6e30*/  MOV R11, UR5 ;  /* 0x00000005000b7c02 */ /* 0x020fe20008000f00 */
[----:B------:R-:W-:Y:S02]  /*6e40*/  IMAD.U32 R10, RZ, RZ, UR4 ;  /* 0x00000004ff0a7e24 */ /* 0x000fe4000f8e00ff */
[----:B------:R-:W-:Y:S07]  /*6e50*/  LEPC R20, `(.L_x_112) ;  /* 0x000000001014794e */ /* 0x000fee0000000000 */
[----:B--2-4-:R-:W-:Y:S05]  /*6e60*/  CALL.ABS.NOINC R2 ;  /* 0x0000000002007343 */ /* 0x014fea0003c00000 */
.L_x_112:
[----:B------:R-:W-:Y:S01]  /*6e70*/  ISETP.NE.AND P6, PT, R59, RZ, PT ;  /* 0x000000ff3b00720c */ /* 0x000fe20003fc5270 */
[----:B------:R-:W-:Y:S05]  /*6e80*/  WARPSYNC.ALL ;  /* 0x0000000000007948 */ /* 0x000fea0003800000 */
[----:B------:R-:W-:Y:S01]  /*6e90*/  R2UR UR4, R25 ;  /* 0x00000000190472ca */ /* 0x000fe200000e0000 */
[----:B-1--4-:R-:W-:Y:S01]  /*6ea0*/  HADD2.F32 R3, -RZ, R28.H0_H0 ;  /* 0x2000001cff037230 */ /* 0x012fe20000004100 */
[----:B------:R-:W-:Y:S01]  /*6eb0*/  ISETP.NE.AND P0, PT, R56, RZ, PT ;  /* 0x000000ff3800720c */ /* 0x000fe20003f05270 */
[----:B------:R-:W-:Y:S01]  /*6ec0*/  HADD2.F32 R20, -RZ, R30.H0_H0 ;  /* 0x2000001eff147230 */ /* 0x000fe20000004100 */
[----:B------:R-:W-:Y:S09]  /*6ed0*/  BSSY.RECONVERGENT B0, `(.L_x_113) ;  /* 0x0000053000007945 */ /* 0x000ff20003800200 */
[----:B------:R-:W1:Y:S02]  /*6ee0*/  LDTM.16dp256bit.x4 R4, tmem[UR4+0x20] ;  /* 0x00002004000479ee */ /* 0x000e640008120000 */
[C---:B-1----:R-:W-:Y:S01]  /*6ef0*/  FMUL R0, R24.reuse, R4 ;  /* 0x0000000418007220 */ /* 0x042fe20000400000 */
[----:B------:R-:W-:Y:S02]  /*6f00*/  HADD2.F32 R4, -RZ, R28.H1_H1 ;  /* 0x3000001cff047230 */ /* 0x000fe40000004100 */
[C---:B------:R-:W-:Y:S01]  /*6f10*/  FMUL R2, R24.reuse, R5 ;  /* 0x0000000518027220 */ /* 0x040fe20000400000 */
[--C-:B------:R-:W-:Y:S02]  /*6f20*/  HADD2.F32 R5, -RZ, R29.reuse.H0_H0 ;  /* 0x2000001dff057230 */ /* 0x100fe40000004100 */
[C---:B------:R-:W-:Y:S01]  /*6f30*/  FFMA R0, R27.reuse, R3, R0 ;  /* 0x000000031b007223 */ /* 0x040fe20000000000 */
[C---:B------:R-:W-:Y:S01]  /*6f40*/  FMUL R3, R24.reuse, R6 ;  /* 0x0000000618037220 */ /* 0x040fe20000400000 */
[----:B------:R-:W-:Y:S02]  /*6f50*/  HADD2.F32 R6, -RZ, R29.H1_H1 ;  /* 0x3000001dff067230 */ /* 0x000fe40000004100 */
[C---:B------:R-:W-:Y:S01]  /*6f60*/  FFMA R2, R27.reuse, R4, R2 ;  /* 0x000000041b027223 */ /* 0x040fe20000000002 */
[C---:B------:R-:W-:Y:S01]  /*6f70*/  FMUL R7, R24.reuse, R7 ;  /* 0x0000000718077220 */ /* 0x040fe20000400000 */
[C---:B------:R-:W-:Y:S01]  /*6f80*/  FFMA R3, R27.reuse, R5, R3 ;  /* 0x000000051b037223 */ /* 0x040fe20000000003 */
[C---:B------:R-:W-:Y:S01]  /*6f90*/  FMUL R4, R24.reuse, R8 ;  /* 0x0000000818047220 */ /* 0x040fe20000400000 */
[----:B------:R-:W-:Y:S01]  /*6fa0*/  FMUL R5, R24, R9 ;  /* 0x0000000918057220 */ /* 0x000fe20000400000 */
[----:B------:R-:W-:Y:S01]  /*6fb0*/  F2FP.F16.F32.PACK_AB R32, R2, R0 ;  /* 0x000000000220723e */ /* 0x000fe200000000ff */
[C---:B------:R-:W-:Y:S01]  /*6fc0*/  FFMA R7, R27.reuse, R6, R7 ;  /* 0x000000061b077223 */ /* 0x040fe20000000007 */
[----:B------:R-:W-:Y:S02]  /*6fd0*/  HADD2.F32 R0, -RZ, R30.H1_H1 ;  /* 0x3000001eff007230 */ /* 0x000fe40000004100 */
[----:B------:R-:W-:Y:S01]  /*6fe0*/  FFMA R4, R27, R20, R4 ;  /* 0x000000141b047223 */ /* 0x000fe20000000004 */
[--C-:B------:R-:W-:Y:S02]  /*6ff0*/  HADD2.F32 R2, -RZ, R31.reuse.H0_H0 ;  /* 0x2000001fff027230 */ /* 0x100fe40000004100 */
[C---:B------:R-:W-:Y:S01]  /*7000*/  FMUL R6, R24.reuse, R10 ;  /* 0x0000000a18067220 */ /* 0x040fe20000400000 */
[----:B------:R-:W-:Y:S01]  /*7010*/  F2FP.F16.F32.PACK_AB R33, R7, R3 ;  /* 0x000000030721723e */ /* 0x000fe200000000ff */
[----:B------:R-:W-:Y:S02]  /*7020*/  HADD2.F32 R3, -RZ, R31.H1_H1 ;  /* 0x3000001fff037230 */ /* 0x000fe40000004100 */
[----:B------:R-:W-:Y:S01]  /*7030*/  FFMA R5, R27, R0, R5 ;  /* 0x000000001b057223 */ /* 0x000fe20000000005 */
[C---:B------:R-:W-:Y:S01]  /*7040*/  FMUL R11, R24.reuse, R11 ;  /* 0x0000000b180b7220 */ /* 0x040fe20000400000 */
[--C-:B------:R-:W-:Y:S02]  /*7050*/  HADD2.F32 R7, -RZ, R36.reuse.H0_H0 ;  /* 0x20000024ff077230 */ /* 0x100fe40000004100 */
[C---:B------:R-:W-:Y:S01]  /*7060*/  FMUL R8, R24.reuse, R12 ;  /* 0x0000000c18087220 */ /* 0x040fe20000400000 */
[----:B------:R-:W-:Y:S01]  /*7070*/  HADD2.F32 R0, -RZ, R36.H1_H1 ;  /* 0x30000024ff007230 */ /* 0x000fe20000004100 */
[----:B------:R-:W-:Y:S01]  /*7080*/  F2FP.F16.F32.PACK_AB R34, R5, R4 ;  /* 0x000000040522723e */ /* 0x000fe200000000ff */
[C---:B------:R-:W-:Y:S01]  /*7090*/  FMUL R9, R24.reuse, R13 ;  /* 0x0000000d18097220 */ /* 0x040fe20000400000 */
[C---:B------:R-:W-:Y:S01]  /*70a0*/  FFMA R6, R27.reuse, R2, R6 ;  /* 0x000000021b067223 */ /* 0x040fe20000000006 */
[C---:B------:R-:W-:Y:S01]  /*70b0*/  FFMA R11, R27.reuse, R3, R11 ;  /* 0x000000031b0b7223 */ /* 0x040fe2000000000b */
[C---:B------:R-:W-:Y:S01]  /*70c0*/  FFMA R8, R27.reuse, R7, R8 ;  /* 0x000000071b087223 */ /* 0x040fe20000000008 */
[----:B------:R-:W-:Y:S01]  /*70d0*/  FFMA R9, R27, R0, R9 ;  /* 0x000000001b097223 */ /* 0x000fe20000000009 */
[--C-:B------:R-:W-:Y:S02]  /*70e0*/  HADD2.F32 R2, -RZ, R37.reuse.H0_H0 ;  /* 0x20000025ff027230 */ /* 0x100fe40000004100 */
[C---:B------:R-:W-:Y:S01]  /*70f0*/  FMUL R10, R24.reuse, R14 ;  /* 0x0000000e180a7220 */ /* 0x040fe20000400000 */
[----:B------:R-:W-:Y:S01]  /*7100*/  F2FP.F16.F32.PACK_AB R35, R11, R6 ;  /* 0x000000060b23723e */ /* 0x000fe200000000ff */
[----:B------:R-:W-:Y:S01]  /*7110*/  HADD2.F32 R0, -RZ, R37.H1_H1 ;  /* 0x30000025ff007230 */ /* 0x000fe20000004100 */
[----:B------:R-:W-:Y:S01]  /*7120*/  F2FP.F16.F32.PACK_AB R8, R9, R8 ;  /* 0x000000080908723e */ /* 0x000fe200000000ff */
[C---:B------:R-:W-:Y:S01]  /*7130*/  FMUL R15, R24.reuse, R15 ;  /* 0x0000000f180f7220 */ /* 0x040fe20000400000 */
[C---:B------:R-:W-:Y:S01]  /*7140*/  FFMA R10, R27.reuse, R2, R10 ;  /* 0x000000021b0a7223 */ /* 0x040fe2000000000a */
[----:B------:R1:W-:Y:S01]  /*7150*/  STSM.16.M88.4 [R61+0x1200], R32 ;  /* 0x001200203d007844 */ /* 0x0003e20000000200 */
[--C-:B------:R-:W-:Y:S02]  /*7160*/  HADD2.F32 R2, -RZ, R38.reuse.H0_H0 ;  /* 0x20000026ff027230 */ /* 0x100fe40000004100 */
[----:B------:R-:W-:Y:S01]  /*7170*/  FFMA R15, R27, R0, R15 ;  /* 0x000000001b0f7223 */ /* 0x000fe2000000000f */
[C---:B------:R-:W-:Y:S01]  /*7180*/  FMUL R12, R24.reuse, R16 ;  /* 0x00000010180c7220 */ /* 0x040fe20000400000 */
[----:B------:R-:W-:Y:S02]  /*7190*/  HADD2.F32 R0, -RZ, R38.H1_H1 ;  /* 0x30000026ff007230 */ /* 0x000fe40000004100 */
[C---:B------:R-:W-:Y:S01]  /*71a0*/  FMUL R13, R24.reuse, R17 ;  /* 0x00000011180d7220 */ /* 0x040fe20000400000 */
[--C-:B------:R-:W-:Y:S01]  /*71b0*/  HADD2.F32 R3, -RZ, R39.reuse.H0_H0 ;  /* 0x20000027ff037230 */ /* 0x100fe20000004100 */
[----:B------:R-:W-:Y:S01]  /*71c0*/  F2FP.F16.F32.PACK_AB R9, R15, R10 ;  /* 0x0000000a0f09723e */ /* 0x000fe200000000ff */
[C---:B------:R-:W-:Y:S01]  /*71d0*/  FMUL R14, R24.reuse, R18 ;  /* 0x00000012180e7220 */ /* 0x040fe20000400000 */
[----:B------:R-:W-:Y:S02]  /*71e0*/  HADD2.F32 R4, -RZ, R39.H1_H1 ;  /* 0x30000027ff047230 */ /* 0x000fe40000004100 */
[----:B------:R-:W-:Y:S01]  /*71f0*/  FMUL R19, R24, R19 ;  /* 0x0000001318137220 */ /* 0x000fe20000400000 */
[C---:B------:R-:W-:Y:S01]  /*7200*/  FFMA R12, R27.reuse, R2, R12 ;  /* 0x000000021b0c7223 */ /* 0x040fe2000000000c */
[----:B------:R-:W-:Y:S01]  /*7210*/  MOV R2, UR46 ;  /* 0x0000002e00027c02 */ /* 0x000fe20008000f00 */
[C---:B------:R-:W-:Y:S01]  /*7220*/  FFMA R13, R27.reuse, R0, R13 ;  /* 0x000000001b0d7223 */ /* 0x040fe2000000000d */
[C---:B------:R-:W-:Y:S01]  /*7230*/  FFMA R14, R27.reuse, R3, R14 ;  /* 0x000000031b0e7223 */ /* 0x040fe2000000000e */
[----:B------:R-:W-:Y:S01]  /*7240*/  FFMA R19, R27, R4, R19 ;  /* 0x000000041b137223 */ /* 0x000fe20000000013 */
[----:B------:R-:W-:Y:S02]  /*7250*/  @P6 LEA R2, R2, UR44, 0x3 ;  /* 0x0000002c02026c11 */ /* 0x000fe4000f8e18ff */
[----:B------:R-:W-:Y:S02]  /*7260*/  F2FP.F16.F32.PACK_AB R10, R13, R12 ;  /* 0x0000000c0d0a723e */ /* 0x000fe400000000ff */
[----:B------:R-:W-:Y:S02]  /*7270*/  F2FP.F16.F32.PACK_AB R11, R19, R14 ;  /* 0x0000000e130b723e */ /* 0x000fe400000000ff */
[----:B------:R-:W-:Y:S02]  /*7280*/  MOV R0, UR47 ;  /* 0x0000002f00007c02 */ /* 0x000fe40008000f00 */
[----:B------:R-:W-:Y:S01]  /*7290*/  @P6 IADD3 R2, PT, PT, R2, 0x50, RZ ;  /* 0x0000005002026810 */ /* 0x000fe20007ffe0ff */
[----:B------:R1:W-:Y:S01]  /*72a0*/  STSM.16.M88.4 [R60+0x1200], R8 ;  /* 0x001200083c007844 */ /* 0x0003e20000000200 */
[----:B------:R-:W-:Y:S02]  /*72b0*/  @P6 SHF.L.U32 R3, R54, 0x1f, RZ ;  /* 0x0000001f36036819 */ /* 0x000fe400000006ff */
[----:B------:R-:W-:Y:S01]  /*72c0*/  @P6 PRMT R0, R0, 0x654, R2 ;  /* 0x0000065400006816 */ /* 0x000fe20000000002 */
[----:B------:R-:W-:Y:S01]  /*72d0*/  @!PT LDS RZ, [RZ] ;  /* 0x00000000fffff984 */ /* 0x000fe20000000800 */
[----:B------:R-:W-:Y:S01]  /*72e0*/  @!PT LDS RZ, [RZ] ;  /* 0x00000000fffff984 */ /* 0x000fe20000000800 */
[----:B------:R-:W-:Y:S01]  /*72f0*/  @!PT LDS RZ, [RZ] ;  /* 0x00000000fffff984 */ /* 0x000fe20000000800 */
[----:B------:R-:W-:Y:S01]  /*7300*/  @!PT LDS RZ, [RZ] ;  /* 0x00000000fffff984 */ /* 0x000fe20000000800 */
[----:B------:R3:W-:Y:S06]  /*7310*/  MEMBAR.ALL.CTA ;  /* 0x0000000000007992 */ /* 0x0007ec0000008000 */
[----:B---3--:R-:W3:Y:S01]  /*7320*/  FENCE.VIEW.ASYNC.S ;  /* 0x00000000000073c6 */ /* 0x008ee20000000000 */
[----:B------:R-:W-:Y:S01]  /*7330*/  LEA R2, R62, UR44, 0x3 ;  /* 0x0000002c3e027c11 */ /* 0x000fe2000f8e18ff */
[----:B---3--:R-:W-:Y:S06]  /*7340*/  BAR.SYNC.DEFER_BLOCKING 0x1, 0x80 ;  /* 0x0042000000007b1d */ /* 0x008fec0000010000 */
[----:B------:R-:W-:Y:S05]  /*7350*/  @P0 BRA `(.L_x_114) ;  /* 0x0000000000280947 */ /* 0x000fea0003800000 */
[----:B------:R-:W3:Y:S01]  /*7360*/  LDCU.64 UR6, c[0x0][0x348] ;  /* 0x00006900ff0677ac */ /* 0x000ee20008000a00 */
[----:B------:R-:W-:Y:S02]  /*7370*/  UIADD3 UR9, UPT, UPT, UR49, 0x20, URZ ;  /* 0x0000002031097890 */ /* 0x000fe4000fffe0ff */
[----:B------:R-:W-:Y:S01]  /*7380*/  UIADD3 UR8, UPT, UPT, UR44, 0x1200, URZ ;  /* 0x000012002c087890 */ /* 0x000fe2000fffe0ff */
[----:B------:R-:W-:Y:S01]  /*7390*/  UMOV UR10, UR50 ;  /* 0x00000032000a7c82 */ /* 0x000fe20008000000 */
[----:B------:R-:W-:Y:S01]  /*73a0*/  UMOV UR11, UR36 ;  /* 0x00000024000b7c82 */ /* 0x000fe20008000000 */
[----:B---3--:R-:W-:Y:S04]  /*73b0*/  UIADD3 UR4, UP0, UPT, UR6, 0x680, URZ ;  /* 0x0000068006047890 */ /* 0x008fe8000ff1e0ff */
[----:B------:R-:W-:Y:S09]  /*73c0*/  UIADD3.X UR5, UPT, UPT, URZ, UR7, URZ, UP0, !UPT ;  /* 0x00000007ff057290 */ /* 0x000ff200087fe4ff */
[----:B------:R3:W-:Y:S01]  /*73d0*/  UTMASTG.3D [UR8], [UR4] ;  /* 0x00000008040073b5 */ /* 0x0007e20008010000 */
[----:B------:R0:W-:Y:S01]  /*73e0*/  UTMACMDFLUSH ;  /* 0x00000000000079b7 */ /* 0x0001e20000000000 */
[----:B---3--:R-:W-:Y:S04]  /*73f0*/  DEPBAR.LE SB0, 0x1 ;  /* 0x000080400000791a */ /* 0x008fe80000000000 */
.L_x_114:
[----:B------:R-:W-:Y:S05]  /*7400*/  BSYNC.RECONVERGENT B0 ;  /* 0x0000000000007941 */ /* 0x000fea0003800200 */
.L_x_113:
[----:B------:R-:W-:Y:S01]  /*7410*/  BAR.SYNC.DEFER_BLOCKING 0x1, 0x80 ;  /* 0x0042000000007b1d */ /* 0x000fe20000010000 */
[----:B------:R-:W-:Y:S04]  /*7420*/  UIADD3 UR4, UPT, UPT, UR46, 0x1, URZ ;  /* 0x000000012e047890 */ /* 0x000fe8000fffe0ff */
[----:B------:R-:W-:Y:S04]  /*7430*/  UISETP.NE.AND UP0, UPT, UR4, 0x4, UPT ;  /* 0x000000040400788c */ /* 0x000fe8000bf05270 */
[----:B------:R-:W-:Y:S01]  /*7440*/  USEL UR45, UR4, URZ, UP0 ;  /* 0x000000ff042d7287 */ /* 0x000fe20008000000 */
[----:B------:R3:W-:Y:S01]  /*7450*/  @P6 SYNCS.ARRIVE.TRANS64.RED.A1T0 RZ, [R0+URZ], RZ ;  /* 0x000000ff00ff69a7 */ /* 0x0007e200081004ff */
[----:B------:R-:W-:Y:S01]  /*7460*/  BSSY B1, `(.L_x_115) ;  /* 0x0000014000017945 */ /* 0x000fe20003800000 */
[----:B------:R-:W4:Y:S02]  /*7470*/  @P6 SYNCS.PHASECHK.TRANS64.TRYWAIT P0, [R2+URZ+0x30], R3 ;  /* 0x00003003020065a7 */ /* 0x000f2400080011ff */
[----:B----4-:R-:W-:Y:S01]  /*7480*/  @P6 SEL R64, RZ, 0x1, !P0 ;  /* 0x00000001ff406807 */ /* 0x010fe20004000000 */
[----:B---3--:R-:W-:Y:S06]  /*7490*/  @!P6 BRA `(.L_x_116) ;  /* 0x000000000040e947 */ /* 0x008fec0003800000 */
[----:B------:R-:W-:Y:S01]  /*74a0*/  ISETP.NE.AND P1, PT, R65, RZ, PT ;  /* 0x000000ff4100720c */ /* 0x000fe20003f25270 */
[----:B------:R-:W-:Y:S01]  /*74b0*/  BSSY B0, `(.L_x_117) ;  /* 0x0000009000007945 */ /* 0x000fe20003800000 */
[----:B------:R-:W-:Y:S11]  /*74c0*/  ISETP.NE.AND P0, PT, R64, RZ, PT ;  /* 0x000000ff4000720c */ /* 0x000ff60003f05270 */
[----:B------:R-:W-:Y:S05]  /*74d0*/  @P1 IMAD R3, R62, 0x1000, R63 ;  /* 0x000010003e031824 */ /* 0x000fea00078e023f */
[----:B------:R-:W-:Y:S05]  /*74e0*/  @P1 IADD3 R0, PT, PT, R3, UR44, RZ ;  /* 0x0000002c03001c10 */ /* 0x000fea000fffe0ff */
[----:B------:R-:W-:Y:S01]  /*74f0*/  @P1 IMAD.IADD R0, R55, 0x1, R0 ;  /* 0x0000000137001824 */ /* 0x000fe200078e0200 */
[----:B------:R-:W-:Y:S06]  /*7500*/  @P0 BRA `(.L_x_118) ;  /* 0x00000000000c0947 */ /* 0x000fec0003800000 */
[----:B------:R-:W-:Y:S04]  /*7510*/  SHF.L.U32 R4, R54, 0x1f, RZ ;  /* 0x0000001f36047819 */ /* 0x000fe800000006ff */
[----:B------:R-:W3:Y:S02]  /*7520*/  SYNCS.PHASECHK.TRANS64.TRYWAIT P0, [R2+URZ+0x30], R4 ;  /* 0x00003004020075a7 */ /* 0x000ee400080011ff */
[----:B---3--:R-:W-:Y:S05]  /*7530*/  @!P0 BRA `(.L_x_119) ;  /* 0x0000001c007c8947 */ /* 0x008fea0003800000 */
.L_x_118:
[----:B------:R-:W-:Y:S05]  /*7540*/  BSYNC B0 ;  /* 0x0000000000007941 */ /* 0x000fea0003800000 */
.L_x_117:
[----:B------:R-:W-:Y:S02]  /*7550*/  ISETP.NE.AND P0, PT, R65, RZ, PT ;  /* 0x000000ff4100720c */ /* 0x000fe40003f05270 */
[----:B------:R-:W-:Y:S11]  /*7560*/  IADD3 R62, PT, PT, R62, 0x1, RZ ;  /* 0x000000013e3e7810 */ /* 0x000ff60007ffe0ff */
[----:B------:R-:W-:Y:S05]  /*7570*/  @P0 WARPSYNC.ALL ;  /* 0x0000000000000948 */ /* 0x000fea0003800000 */
[----:B------:R4:W1:Y:S04]  /*7580*/  @P0 LDSM.16.M88.4 R28, [R3+UR44+0x200] ;  /* 0x0002002c031c083b */ /* 0x0008680008000200 */
[----:B------:R4:W1:Y:S02]  /*7590*/  @P0 LDSM.16.M88.4 R36, [R0+0x200] ;  /* 0x000200000024083b */ /* 0x0008640000000200 */
.L_x_116:
[----:B------:R-:W-:Y:S05]  /*75a0*/  BSYNC B1 ;  /* 0x0000000000017941 */ /* 0x000fea0003800000 */
.L_x_115:
[----:B----4-:R-:W-:Y:S05]  /*75b0*/  VIADD R0, R25, 0x40 ;  /* 0x0000004019007836 */ /* 0x010fea0000000000 */
[----:B------:R-:W-:Y:S04]  /*75c0*/  SHF.R.U32.HI R0, RZ, 0x15, R0 ;  /* 0x00000015ff007819 */ /* 0x000fe80000011600 */
[----:B------:R-:W-:Y:S11]  /*75d0*/  LOP3.LUT P0, RZ, R0, 0x3, R46, 0x48, !PT ;  /* 0x0000000300ff7812 */ /* 0x000ff6000780482e */
[----:B------:R-:W-:Y:S02]  /*75e0*/  @!UPT UIADD3 URZ, UPT, UPT, URZ, URZ, URZ ;  /* 0x000000fffffff290 */ /* 0x000fe4000fffe0ff */
[----:B------:R-:W-:Y:S05]  /*75f0*/  @!P0 BRA `(.L_x_120) ;  /* 0x0000000000408947 */ /* 0x000fea0003800000 */
[----:B------:R-:W4:Y:S01]  /*7600*/  LDCU.64 UR8, c[0x4][0x70] ;  /* 0x01000e00ff0877ac */ /* 0x000f220008000a00 */
[----:B------:R-:W-:Y:S01]  /*7610*/  MOV R3, 0x0 ;  /* 0x0000000000037802 */ /* 0x000fe20000000f00 */
[----:B------:R-:W-:Y:S02]  /*7620*/  HFMA2 R12, -RZ, RZ, 0, 5.9604644775390625e-08 ;  /* 0x00000001ff0c7431 */ /* 0x000fe400000001ff */
[----:B-1----:R-:W-:Y:S02]  /*7630*/  IMAD.MOV.U32 R8, RZ, RZ, 0x192 ;  /* 0x00000192ff087424 */ /* 0x002fe400078e00ff */
[----:B------:R-:W-:Y:S01]  /*7640*/  IMAD.MOV.U32 R13, RZ, RZ, RZ ;  /* 0x000000ffff0d7224 */ /* 0x000fe200078e00ff */
[----:B------:R-:W1:Y:S01]  /*7650*/  LDCU.64 UR6, c[0x4][0x78] ;  /* 0x01000f00ff0677ac */ /* 0x000e620008000a00 */
[----:B---3--:R-:W3:Y:S01]  /*7660*/  LDC.64 R2, c[0x4][R3] ;  /* 0x0100000003027b82 */ /* 0x008ee20000000a00 */
[----:B------:R-:W5:Y:S01]  /*7670*/  LDCU.64 UR4, c[0x4][0x10] ;  /* 0x01000200ff0477ac */ /* 0x000f620008000a00 */
[----:B----4-:R-:W-:Y:S01]  /*7680*/  MOV R5, UR9 ;  /* 0x0000000900057c02 */ /* 0x010fe20008000f00 */
[----:B------:R-:W-:Y:S01]  /*7690*/  IMAD.U32 R4, RZ, RZ, UR8 ;  /* 0x00000008ff047e24 */ /* 0x000fe2000f8e00ff */
[----:B-1----:R-:W-:Y:S01]  /*76a0*/  MOV R7, UR7 ;  /* 0x0000000700077c02 */ /* 0x002fe20008000f00 */
[----:B------:R-:W-:Y:S01]  /*76b0*/  IMAD.U32 R6, RZ, RZ, UR6 ;  /* 0x00000006ff067e24 */ /* 0x000fe2000f8e00ff */
[----:B-----5:R-:W-:Y:S01]  /*76c0*/  MOV R11, UR5 ;  /* 0x00000005000b7c02 */ /* 0x020fe20008000f00 */
[----:B------:R-:W-:Y:S02]  /*76d0*/  IMAD.U32 R10, RZ, RZ, UR4 ;  /* 0x00000004ff0a7e24 */ /* 0x000fe4000f8e00ff */
[----:B------:R-:W-:Y:S07]  /*76e0*/  LEPC R20, `(.L_x_120) ;  /* 0x000000001014794e */ /* 0x000fee0000000000 */
[----:B--23--:R-:W-:Y:S05]  /*76f0*/  CALL.ABS.NOINC R2 ;  /* 0x0000000002007343 */ /* 0x00cfea0003c00000 */
.L_x_120:
[----:B------:R-:W-:Y:S01]  /*7700*/  ISETP.NE.AND P6, PT, R59, RZ, PT ;  /* 0x000000ff3b00720c */ /* 0x000fe20003fc5270 */
[----:B------:R-:W-:Y:S05]  /*7710*/  WARPSYNC.ALL ;  /* 0x0000000000007948 */ /* 0x000fea0003800000 */
[----:B------:R-:W-:Y:S01]  /*7720*/  R2UR UR4, R25 ;  /* 0x00000000190472ca */ /* 0x000fe200000e0000 */
[----:B-1----:R-:W-:Y:S01]  /*7730*/  HADD2.F32 R3, -RZ, R28.H0_H0 ;  /* 0x2000001cff037230 */ /* 0x002fe20000004100 */
[----:B------:R-:W-:Y:S01]  /*7740*/  ISETP.NE.AND P0, PT, R56, RZ, PT ;  /* 0x000000ff3800720c */ /* 0x000fe20003f05270 */
[----:B------:R-:W-:Y:S01]  /*7750*/  HADD2.F32 R20, -RZ, R30.H0_H0 ;  /* 0x2000001eff147230 */ /* 0x000fe20000004100 */
[----:B------:R-:W-:Y:S09]  /*7760*/  BSSY.RECONVERGENT B0, `(.L_x_121) ;  /* 0x0000053000007945 */ /* 0x000ff20003800200 */
[----:B---3--:R-:W1:Y:S02]  /*7770*/  LDTM.16dp256bit.x4 R4, tmem[UR4+0x40] ;  /* 0x00004004000479ee */ /* 0x008e640008120000 */
        /* <DEDUP_REMOVED lines=60> */
[----:B------:R-:W-:Y:S02]  /*7b40*/  LEA R3, R62, UR44, 0x3 ;  /* 0x0000002c3e037c11 */ /* 0x000fe4000f8e18ff */
[----:B------:R-:W-:Y:S01]  /*7b50*/  @P6 PRMT R0, R0, 0x654, R2 ;  /* 0x0000065400006816 */ /* 0x000fe20000000002 */
[----:B------:R-:W-:Y:S01]  /*7b60*/  @!PT LDS RZ, [RZ] ;  /* 0x00000000fffff984 */ /* 0x000fe20000000800 */
[----:B------:R-:W-:Y:S01]  /*7b70*/  @!PT LDS RZ, [RZ] ;  /* 0x00000000fffff984 */ /* 0x000fe20000000800 */
[----:B------:R-:W-:Y:S01]  /*7b80*/  @!PT LDS RZ, [RZ] ;  /* 0x00000000fffff984 */ /* 0x000fe20000000800 */
[----:B------:R-:W-:Y:S01]  /*7b90*/  @!PT LDS RZ, [RZ] ;  /* 0x00000000fffff984 */ /* 0x000fe20000000800 */
[----:B------:R3:W-:Y:S06]  /*7ba0*/  MEMBAR.ALL.CTA ;  /* 0x0000000000007992 */ /* 0x0007ec0000008000 */
[----:B---3--:R-:W3:Y:S01]  /*7bb0*/  FENCE.VIEW.ASYNC.S ;  /* 0x00000000000073c6 */ /* 0x008ee20000000000 */
[----:B------:R-:W-:Y:S01]  /*7bc0*/  @P6 SHF.L.U32 R2, R54, 0x1f, RZ ;  /* 0x0000001f36026819 */ /* 0x000fe200000006ff */
        /* <DEDUP_REMOVED lines=12> */
.L_x_122:
[----:B------:R-:W-:Y:S05]  /*7c90*/  BSYNC.RECONVERGENT B0 ;  /* 0x0000000000007941 */ /* 0x000fea0003800200 */
.L_x_121:
        /* <DEDUP_REMOVED lines=19> */
.L_x_126:
[----:B------:R-:W-:Y:S05]  /*7dd0*/  BSYNC B0 ;  /* 0x0000000000007941 */ /* 0x000fea0003800000 */
.L_x_125:
[----:B------:R-:W-:Y:S11]  /*7de0*/  ISETP.NE.AND P0, PT, R65, RZ, PT ;  /* 0x000000ff4100720c */ /* 0x000ff60003f05270 */
[----:B------:R-:W-:Y:S02]  /*7df0*/  @!UPT UIADD3 URZ, UPT, UPT, URZ, URZ, URZ ;  /* 0x000000fffffff290 */ /* 0x000fe4000fffe0ff */
[----:B------:R-:W-:Y:S05]  /*7e00*/  @P0 WARPSYNC.ALL ;  /* 0x0000000000000948 */ /* 0x000fea0003800000 */
[----:B------:R4:W1:Y:S04]  /*7e10*/  @P0 LDSM.16.M88.4 R28, [R62+UR44+0x200] ;  /* 0x0002002c3e1c083b */ /* 0x0008680008000200 */
[----:B------:R4:W1:Y:S02]  /*7e20*/  @P0 LDSM.16.M88.4 R36, [R2+0x200] ;  /* 0x000200000224083b */ /* 0x0008640000000200 */
.L_x_124:
[----:B------:R-:W-:Y:S05]  /*7e30*/  BSYNC B1 ;  /* 0x0000000000017941 */ /* 0x000fea0003800000 */
.L_x_123:
[----:B---3--:R-:W-:Y:S05]  /*7e40*/  VIADD R0, R25, 0x60 ;  /* 0x0000006019007836 */ /* 0x008fea0000000000 */
[----:B------:R-:W-:Y:S04]  /*7e50*/  SHF.R.U32.HI R0, RZ, 0x15, R0 ;  /* 0x00000015ff007819 */ /* 0x000fe80000011600 */
[----:B------:R-:W-:Y:S11]  /*7e60*/  LOP3.LUT P0, RZ, R0, 0x3, R46, 0x48, !PT ;  /* 0x0000000300ff7812 */ /* 0x000ff6000780482e */
[----:B------:R-:W-:Y:S02]  /*7e70*/  @!UPT UIADD3 URZ, UPT, UPT, URZ, URZ, URZ ;  /* 0x000000fffffff290 */ /* 0x000fe4000fffe0ff */
[----:B------:R-:W-:Y:S05]  /*7e80*/  @!P0 BRA `(.L_x_128) ;  /* 0x0000000000408947 */ /* 0x000fea0003800000 */
[----:B------:R-:W3:Y:S01]  /*7e90*/  LDCU.64 UR8, c[0x4][0x70] ;  /* 0x01000e00ff0877ac */ /* 0x000ee20008000a00 */
[----:B------:R-:W-:Y:S01]  /*7ea0*/  MOV R3, 0x0 ;  /* 0x0000000000037802 */ /* 0x000fe20000000f00 */
[----:B------:R-:W-:Y:S02]  /*7eb0*/  HFMA2 R12, -RZ, RZ, 0, 5.9604644775390625e-08 ;  /* 0x00000001ff0c7431 */ /* 0x000fe400000001ff */
[----:B-1----:R-:W-:Y:S02]  /*7ec0*/  IMAD.MOV.U32 R8, RZ, RZ, 0x192 ;  /* 0x00000192ff087424 */ /* 0x002fe400078e00ff */
[----:B------:R-:W-:Y:S01]  /*7ed0*/  IMAD.MOV.U32 R13, RZ, RZ, RZ ;  /* 0x000000ffff0d7224 */ /* 0x000fe200078e00ff */
[----:B------:R-:W1:Y:S01]  /*7ee0*/  LDCU.64 UR6, c[0x4][0x78] ;  /* 0x01000f00ff0677ac */ /* 0x000e620008000a00 */
[----:B----4-:R-:W4:Y:S01]  /*7ef0*/  LDC.64 R2, c[0x4][R3] ;  /* 0x0100000003027b82 */ /* 0x010f220000000a00 */
        /* <DEDUP_REMOVED lines=9> */
.L_x_128:
[----:B------:R-:W-:Y:S01]  /*7f90*/  ISETP.NE.AND P0, PT, R56, RZ, PT ;  /* 0x000000ff3800720c */ /* 0x000fe20003f05270 */
[----:B------:R-:W-:Y:S05]  /*7fa0*/  WARPSYNC.ALL ;  /* 0x0000000000007948 */ /* 0x000fea0003800000 */
[----:B------:R-:W-:Y:S01]  /*7fb0*/  R2UR UR4, R25 ;  /* 0x00000000190472ca */ /* 0x000fe200000e0000 */
[--C-:B-1----:R-:W-:Y:S01]  /*7fc0*/  HADD2.F32 R0, -RZ, R28.reuse.H0_H0 ;  /* 0x2000001cff007230 */ /* 0x102fe20000004100 */
[----:B------:R-:W-:Y:S01]  /*7fd0*/  BSSY.RECONVERGENT B0, `(.L_x_129) ;  /* 0x0000052000007945 */ /* 0x000fe20003800200 */
[----:B----4-:R-:W-:Y:S02]  /*7fe0*/  HADD2.F32 R2, -RZ, R28.H1_H1 ;  /* 0x3000001cff027230 */ /* 0x010fe40000004100 */
[--C-:B------:R-:W-:Y:S02]  /*7ff0*/  HADD2.F32 R3, -RZ, R29.reuse.H0_H0 ;  /* 0x2000001dff037230 */ /* 0x100fe40000004100 */
[----:B------:R-:W-:Y:S02]  /*8000*/  HADD2.F32 R20, -RZ, R29.H1_H1 ;  /* 0x3000001dff147230 */ /* 0x000fe40000004100 */
[--C-:B------:R-:W-:Y:S02]  /*8010*/  HADD2.F32 R21, -RZ, R30.reuse.H0_H0 ;  /* 0x2000001eff157230 */ /* 0x100fe40000004100 */
[----:B------:R-:W-:Y:S02]  /*8020*/  HADD2.F32 R25, -RZ, R30.H1_H1 ;  /* 0x3000001eff197230 */ /* 0x000fe40000004100 */
[----:B------:R-:W1:Y:S01]  /*8030*/  LDTM.16dp256bit.x4 R4, tmem[UR4+0x60] ;  /* 0x00006004000479ee */ /* 0x000e620008120000 */
[----:B------:R-:W-:Y:S01]  /*8040*/  R2UR UR4, R26 ;  /* 0x000000001a0472ca */ /* 0x000fe200000e0000 */
[----:B------:R-:W-:Y:S01]  /*8050*/  NOP ;  /* 0x0000000000007918 */ /* 0x000fe20000000000 */
[--C-:B------:R-:W-:Y:S02]  /*8060*/  HADD2.F32 R26, -RZ, R31.reuse.H0_H0 ;  /* 0x2000001fff1a7230 */ /* 0x100fe40000004100 */
[----:B------:R-:W-:Y:S02]  /*8070*/  HADD2.F32 R28, -RZ, R31.H1_H1 ;  /* 0x3000001fff1c7230 */ /* 0x000fe40000004100 */
[--C-:B------:R-:W-:Y:S02]  /*8080*/  HADD2.F32 R29, -RZ, R36.reuse.H0_H0 ;  /* 0x20000024ff1d7230 */ /* 0x100fe40000004100 */
[----:B------:R-:W-:Y:S02]  /*8090*/  HADD2.F32 R30, -RZ, R36.H1_H1 ;  /* 0x30000024ff1e7230 */ /* 0x000fe40000004100 */
[--C-:B------:R-:W-:Y:S02]  /*80a0*/  HADD2.F32 R31, -RZ, R37.reuse.H0_H0 ;  /* 0x20000025ff1f7230 */ /* 0x100fe40000004100 */
[----:B------:R-:W-:Y:S01]  /*80b0*/  HADD2.F32 R32, -RZ, R37.H1_H1 ;  /* 0x30000025ff207230 */ /* 0x000fe20000004100 */
[----:B------:R-:W-:Y:S01]  /*80c0*/  UIADD3 UR4, UPT, UPT, UR4, 0xc0, URZ ;  /* 0x000000c004047890 */ /* 0x000fe2000fffe0ff */
[--C-:B------:R-:W-:Y:S02]  /*80d0*/  HADD2.F32 R33, -RZ, R38.reuse.H0_H0 ;  /* 0x20000026ff217230 */ /* 0x100fe40000004100 */
[----:B------:R-:W-:Y:S01]  /*80e0*/  HADD2.F32 R34, -RZ, R38.H1_H1 ;  /* 0x30000026ff227230 */ /* 0x000fe20000004100 */
[----:B------:R-:W-:Y:S01]  /*80f0*/  UPRMT UR4, UR47, 0x654, UR4 ;  /* 0x000006542f047896 */ /* 0x000fe20008000004 */
[--C-:B------:R-:W-:Y:S02]  /*8100*/  HADD2.F32 R35, -RZ, R39.reuse.H0_H0 ;  /* 0x20000027ff237230 */ /* 0x100fe40000004100 */
[----:B------:R-:W-:Y:S02]  /*8110*/  HADD2.F32 R36, -RZ, R39.H1_H1 ;  /* 0x30000027ff247230 */ /* 0x000fe40000004100 */
[C---:B-1----:R-:W-:Y:S01]  /*8120*/  FMUL R4, R24.reuse, R4 ;  /* 0x0000000418047220 */ /* 0x042fe20000400000 */
[C---:B------:R-:W-:Y:S01]  /*8130*/  FMUL R5, R24.reuse, R5 ;  /* 0x0000000518057220 */ /* 0x040fe20000400000 */
[C---:B------:R-:W-:Y:S02]  /*8140*/  FMUL R6, R24.reuse, R6 ;  /* 0x0000000618067220 */ /* 0x040fe40000400000 */
[----:B------:R-:W-:Y:S01]  /*8150*/  SYNCS.ARRIVE.TRANS64.RED.A1T0 RZ, [UR4], RZ ;  /* 0x000000ffffff79a7 */ /* 0x000fe20008100404 */
[C---:B------:R-:W-:Y:S01]  /*8160*/  FFMA R4, R27.reuse, R0, R4 ;  /* 0x000000001b047223 */ /* 0x040fe20000000004 */
[C---:B------:R-:W-:Y:S01]  /*8170*/  FFMA R5, R27.reuse, R2, R5 ;  /* 0x000000021b057223 */ /* 0x040fe20000000005 */
[----:B------:R-:W-:Y:S01]  /*8180*/  FFMA R6, R27, R3, R6 ;  /* 0x000000031b067223 */ /* 0x000fe20000000006 */
[C---:B------:R-:W-:Y:S01]  /*8190*/  FMUL R7, R24.reuse, R7 ;  /* 0x0000000718077220 */ /* 0x040fe20000400000 */
[C---:B------:R-:W-:Y:S01]  /*81a0*/  FMUL R8, R24.reuse, R8 ;  /* 0x0000000818087220 */ /* 0x040fe20000400000 */
[C---:B------:R-:W-:Y:S01]  /*81b0*/  FMUL R9, R24.reuse, R9 ;  /* 0x0000000918097220 */ /* 0x040fe20000400000 */
[----:B------:R-:W-:Y:S01]  /*81c0*/  F2FP.F16.F32.PACK_AB R4, R5, R4 ;  /* 0x000000040504723e */ /* 0x000fe200000000ff */
[C---:B------:R-:W-:Y:S01]  /*81d0*/  FFMA R7, R27.reuse, R20, R7 ;  /* 0x000000141b077223 */ /* 0x040fe20000000007 */
[C---:B------:R-:W-:Y:S01]  /*81e0*/  FFMA R8, R27.reuse, R21, R8 ;  /* 0x000000151b087223 */ /* 0x040fe20000000008 */
[C---:B------:R-:W-:Y:S01]  /*81f0*/  FFMA R9, R27.reuse, R25, R9 ;  /* 0x000000191b097223 */ /* 0x040fe20000000009 */
[C---:B------:R-:W-:Y:S01]  /*8200*/  FMUL R0, R24.reuse, R10 ;  /* 0x0000000a18007220 */ /* 0x040fe20000400000 */
[C---:B------:R-:W-:Y:S01]  /*8210*/  FMUL R2, R24.reuse, R11 ;  /* 0x0000000b18027220 */ /* 0x040fe20000400000 */
[C---:B------:R-:W-:Y:S01]  /*8220*/  FMUL R3, R24.reuse, R12 ;  /* 0x0000000c18037220 */ /* 0x040fe20000400000 */
[C---:B------:R-:W-:Y:S01]  /*8230*/  FMUL R10, R24.reuse, R13 ;  /* 0x0000000d180a7220 */ /* 0x040fe20000400000 */
[C---:B------:R-:W-:Y:S01]  /*8240*/  FFMA R0, R27.reuse, R26, R0 ;  /* 0x0000001a1b007223 */ /* 0x040fe20000000000 */
[C---:B------:R-:W-:Y:S01]  /*8250*/  FMUL R11, R24.reuse, R14 ;  /* 0x0000000e180b7220 */ /* 0x040fe20000400000 */
[C---:B------:R-:W-:Y:S01]  /*8260*/  FFMA R2, R27.reuse, R28, R2 ;  /* 0x0000001c1b027223 */ /* 0x040fe20000000002 */
[C---:B------:R-:W-:Y:S01]  /*8270*/  FMUL R15, R24.reuse, R15 ;  /* 0x0000000f180f7220 */ /* 0x040fe20000400000 */
[C---:B------:R-:W-:Y:S01]  /*8280*/  FMUL R12, R24.reuse, R16 ;  /* 0x00000010180c7220 */ /* 0x040fe20000400000 */
[C---:B------:R-:W-:Y:S01]  /*8290*/  FFMA R3, R27.reuse, R29, R3 ;  /* 0x0000001d1b037223 */ /* 0x040fe20000000003 */
[C---:B------:R-:W-:Y:S01]  /*82a0*/  FMUL R13, R24.reuse, R17 ;  /* 0x00000011180d7220 */ /* 0x040fe20000400000 */
[C---:B------:R-:W-:Y:S01]  /*82b0*/  FFMA R10, R27.reuse, R30, R10 ;  /* 0x0000001e1b0a7223 */ /* 0x040fe2000000000a */
[C---:B------:R-:W-:Y:S01]  /*82c0*/  FMUL R14, R24.reuse, R18 ;  /* 0x00000012180e7220 */ /* 0x040fe20000400000 */
[C---:B------:R-:W-:Y:S01]  /*82d0*/  FFMA R11, R27.reuse, R31, R11 ;  /* 0x0000001f1b0b7223 */ /* 0x040fe2000000000b */
[C---:B------:R-:W-:Y:S01]  /*82e0*/  FFMA R15, R27.reuse, R32, R15 ;  /* 0x000000201b0f7223 */ /* 0x040fe2000000000f */
[----:B------:R-:W-:Y:S01]  /*82f0*/  FMUL R19, R24, R19 ;  /* 0x0000001318137220 */ /* 0x000fe20000400000 */
[C---:B------:R-:W-:Y:S01]  /*8300*/  FFMA R12, R27.reuse, R33, R12 ;  /* 0x000000211b0c7223 */ /* 0x040fe2000000000c */
[C---:B------:R-:W-:Y:S01]  /*8310*/  FFMA R13, R27.reuse, R34, R13 ;  /* 0x000000221b0d7223 */ /* 0x040fe2000000000d */
[----:B------:R-:W-:Y:S01]  /*8320*/  FFMA R14, R27, R35, R14 ;  /* 0x000000231b0e7223 */ /* 0x000fe2000000000e */
[----:B------:R-:W-:Y:S01]  /*8330*/  F2FP.F16.F32.PACK_AB R5, R7, R6 ;  /* 0x000000060705723e */ /* 0x000fe200000000ff */
[----:B------:R-:W-:Y:S01]  /*8340*/  FFMA R19, R27, R36, R19 ;  /* 0x000000241b137223 */ /* 0x000fe20000000013 */
[----:B------:R-:W-:Y:S02]  /*8350*/  F2FP.F16.F32.PACK_AB R6, R9, R8 ;  /* 0x000000080906723e */ /* 0x000fe400000000ff */
        /* <DEDUP_REMOVED lines=25> */
.L_x_130:
[----:B------:R-:W-:Y:S05]  /*84f0*/  BSYNC.RECONVERGENT B0 ;  /* 0x0000000000007941 */ /* 0x000fea0003800200 */
.L_x_129:
[----:B------:R-:W-:Y:S01]  /*8500*/  BAR.SYNC.DEFER_BLOCKING 0x1, 0x80 ;  /* 0x0042000000007b1d */ /* 0x000fe20000010000 */
[----:B------:R-:W-:Y:S01]  /*8510*/  UISETP.NE.AND UP0, UPT, UR52, -0x4, UPT ;  /* 0xfffffffc3400788c */ /* 0x000fe2000bf05270 */
[----:B------:R-:W-:Y:S08]  /*8520*/  IADD3 R22, PT, PT, R22, 0x1, RZ ;  /* 0x0000000116167810 */ /* 0x000ff00007ffe0ff */
[----:B------:R-:W-:Y:S05]  /*8530*/  BRA.U !UP0, `(.L_x_131) ;  /* 0x0000000108287547 */ /* 0x000fea000b800000 */
[----:B------:R-:W-:Y:S01]  /*8540*/  ISETP.NE.AND P0, PT, R59, RZ, PT ;  /* 0x000000ff3b00720c */ /* 0x000fe20003f05270 */
[----:B------:R-:W-:Y:S01]  /*8550*/  IMAD.U32 R2, RZ, RZ, UR46 ;  /* 0x0000002eff027e24 */ /* 0x000fe2000f8e00ff */
[----:B------:R-:W-:Y:S01]  /*8560*/  UIADD3 UR4, UPT, UPT, UR46, 0x1, URZ ;  /* 0x000000012e047890 */ /* 0x000fe2000fffe0ff */
[----:B------:R-:W-:Y:S03]  /*8570*/  IMAD.U32 R0, RZ, RZ, UR47 ;  /* 0x0000002fff007e24 */ /* 0x000fe6000f8e00ff */
[----:B------:R-:W-:Y:S04]  /*8580*/  UISETP.NE.AND UP0, UPT, UR4, 0x4, UPT ;  /* 0x000000040400788c */ /* 0x000fe8000bf05270 */
[----:B------:R-:W-:Y:S03]  /*8590*/  USEL UR46, UR4, URZ, UP0 ;  /* 0x000000ff042e7287 */ /* 0x000fe60008000000 */
[----:B------:R-:W-:Y:S05]  /*85a0*/  @P0 LEA R2, R2, UR44, 0x3 ;  /* 0x0000002c02020c11 */ /* 0x000fea000f8e18ff */
[----:B------:R-:W-:Y:S05]  /*85b0*/  @P0 VIADD R2, R2, 0x50 ;  /* 0x0000005002020836 */ /* 0x000fea0000000000 */
[----:B------:R-:W-:Y:S04]  /*85c0*/  @P0 PRMT R0, R0, 0x654, R2 ;  /* 0x0000065400000816 */ /* 0x000fe80000000002 */
[----:B------:R3:W-:Y:S03]  /*85d0*/  @P0 SYNCS.ARRIVE.TRANS64.RED.A1T0 RZ, [R0+URZ], RZ ;  /* 0x000000ff00ff09a7 */ /* 0x0007e600081004ff */
.L_x_131:
[----:B------:R-:W-:Y:S01]  /*85e0*/  R2UR UR4, R47 ;  /* 0x000000002f0472ca */ /* 0x000fe200000e0000 */
[----:B------:R-:W-:Y:S01]  /*85f0*/  UISETP.NE.AND UP0, UPT, UR62, URZ, UPT ;  /* 0x000000ff3e00728c */ /* 0x000fe2000bf05270 */
[----:B------:R-:W-:Y:S01]  /*8600*/  ISETP.NE.AND P0, PT, R51, 0x2, PT ;  /* 0x000000023300780c */ /* 0x000fe20003f05270 */
[----:B------:R-:W-:Y:S01]  /*8610*/  UIADD3 UR28, UPT, UPT, UR37, UR63, URZ ;  /* 0x0000003f251c7290 */ /* 0x000fe2000fffe0ff */
[----:B------:R-:W-:Y:S01]  /*8620*/  ISETP.NE.AND P1, PT, R22, 0x4, PT ;  /* 0x000000041600780c */ /* 0x000fe20003f25270 */
[----:B------:R-:W-:Y:S01]  /*8630*/  UIADD3 UR52, UPT, UPT, UR52, 0x4, URZ ;  /* 0x0000000434347890 */ /* 0x000fe2000fffe0ff */
[----:B------:R-:W-:Y:S01]  /*8640*/  SEL R2, RZ, 0x1, P0 ;  /* 0x00000001ff027807 */ /* 0x000fe20000000000 */
[----:B------:R-:W-:Y:S01]  /*8650*/  UMOV UR36, UR61 ;  /* 0x0000003d00247c82 */ /* 0x000fe20008000000 */
[----:B---3--:R-:W-:Y:S02]  /*8660*/  SEL R0, RZ, 0x1, P1 ;  /* 0x00000001ff007807 */ /* 0x008fe40000800000 */
[----:B------:R-:W-:Y:S02]  /*8670*/  LOP3.LUT R52, R52, R2, RZ, 0x3c, !PT ;  /* 0x0000000234347212 */ /* 0x000fe400078e3cff */
[----:B------:R-:W-:Y:S01]  /*8680*/  LOP3.LUT R53, R53, R0, RZ, 0x3c, !PT ;  /* 0x0000000035357212 */ /* 0x000fe200078e3cff */
[----:B------:R-:W-:Y:S01]  /*8690*/  UIADD3 UR24, UPT, UPT, UR38, UR4, URZ ;  /* 0x0000000426187290 */ /* 0x000fe2000fffe0ff */
[----:B------:R-:W-:Y:S02]  /*86a0*/  SEL R51, R51, RZ, P0 ;  /* 0x000000ff33337207 */ /* 0x000fe40000000000 */
[----:B------:R-:W-:Y:S01]  /*86b0*/  SEL R22, R22, RZ, P1 ;  /* 0x000000ff16167207 */ /* 0x000fe20000800000 */
[----:B------:R-:W-:Y:S08]  /*86c0*/  BRA.U UP0, `(.L_x_132) ;  /* 0xffffffcd00a47547 */ /* 0x000ff0000b83ffff */
[----:B------:R-:W-:-:S13]  /*86d0*/  R2UR UR4, R48 ;  /* 0x00000000300472ca */ /* 0x000fda00000e0000 */
[----:B------:R-:W-:-:S09]  /*86e0*/  UISETP.NE.AND UP0, UPT, UR4, URZ, UPT ;  /* 0x000000ff0400728c */ /* 0x000fd2000bf05270 */
[----:B------:R-:W-:Y:S05]  /*86f0*/  BRA.U !UP0, `(.L_x_133) ;  /* 0x0000000108487547 */ /* 0x000fea000b800000 */
[----:B------:R-:W3:Y:S02]  /*8700*/  LDCU.64 UR4, c[0x0][0x890] ;  /* 0x00011200ff0477ac */ /* 0x000ee40008000a00 */
[----:B---3--:R-:W-:-:S04]  /*8710*/  UISETP.NE.U32.AND UP0, UPT, UR4, URZ, UPT ;  /* 0x000000ff0400728c */ /* 0x008fc8000bf05070 */
[----:B------:R-:W-:-:S09]  /*8720*/  UISETP.NE.AND.EX UP0, UPT, UR5, URZ, UPT, UP0 ;  /* 0x000000ff0500728c */ /* 0x000fd2000bf05300 */
[----:B------:R-:W-:Y:S05]  /*8730*/  BRA.U UP0, `(.L_x_134) ;  /* 0x00000001000c7547 */ /* 0x000fea000b800000 */
[----:B------:R-:W-:-:S13]  /*8740*/  FSETP.NEU.AND P0, PT, R27, RZ, PT ;  /* 0x000000ff1b00720b */ /* 0x000fda0003f0d000 */
[----:B------:R-:W-:Y:S05]  /*8750*/  @!P0 EXIT ;  /* 0x000000000000894d */ /* 0x000fea0003800000 */
[----:B------:R-:W-:Y:S05]  /*8760*/  BRA `(.L_x_133) ;  /* 0x00000000002c7947 */ /* 0x000fea0003800000 */
.L_x_134:
[----:B------:R-:W-:Y:S01]  /*8770*/  ISETP.NE.AND P0, PT, R50, RZ, PT ;  /* 0x000000ff3200720c */ /* 0x000fe20003f05270 */
[----:B------:R-:W-:-:S12]  /*8780*/  BSSY.RECONVERGENT B0, `(.L_x_133) ;  /* 0x0000009000007945 */ /* 0x000fd80003800200 */
[----:B------:R-:W-:Y:S05]  /*8790*/  @P0 BRA `(.L_x_135) ;  /* 0x0000000000140947 */ /* 0x000fea0003800000 */
[----:B------:R-:W3:Y:S02]  /*87a0*/  LDCU.64 UR4, c[0x0][0x888] ;  /* 0x00011100ff0477ac */ /* 0x000ee40008000a00 */
[----:B---3--:R-:W-:-:S04]  /*87b0*/  ISETP.NE.U32.AND P0, PT, RZ, UR4, PT ;  /* 0x00000004ff007c0c */ /* 0x008fc8000bf05070 */
[----:B------:R-:W-:-:S13]  /*87c0*/  ISETP.NE.AND.EX P0, PT, RZ, UR5, PT, P0 ;  /* 0x00000005ff007c0c */ /* 0x000fda000bf05300 */
[----:B------:R-:W-:Y:S05]  /*87d0*/  @!P0 EXIT ;  /* 0x000000000000894d */ /* 0x000fea0003800000 */
[----:B------:R-:W-:Y:S05]  /*87e0*/  BRA `(.L_x_136) ;  /* 0x0000000000087947 */ /* 0x000fea0003800000 */
.L_x_135:
[----:B------:R-:W-:-:S13]  /*87f0*/  FSETP.NEU.AND P0, PT, R27, RZ, PT ;  /* 0x000000ff1b00720b */ /* 0x000fda0003f0d000 */
[----:B------:R-:W-:Y:S05]  /*8800*/  @!P0 EXIT ;  /* 0x000000000000894d */ /* 0x000fea0003800000 */
.L_x_136:
[----:B------:R-:W-:Y:S05]  /*8810*/  BSYNC.RECONVERGENT B0 ;  /* 0x0000000000007941 */ /* 0x000fea0003800200 */
.L_x_133:
[----:B------:R-:W-:Y:S01]  /*8820*/  ULEA UR4, UR46, UR44, 0x3 ;  /* 0x0000002c2e047291 */ /* 0x000fe2000f8e18ff */
[----:B------:R-:W-:-:S04]  /*8830*/  DEPBAR.LE SB0, 0x0 ;  /* 0x000080000000791a */ /* 0x000fc80000000000 */
[----:B------:R-:W-:-:S04]  /*8840*/  UIADD3 UR4, UPT, UPT, UR4, 0x50, URZ ;  /* 0x0000005004047890 */ /* 0x000fc8000fffe0ff */
[----:B------:R-:W-:-:S09]  /*8850*/  UPRMT UR4, UR47, 0x654, UR4 ;  /* 0x000006542f047896 */ /* 0x000fd20008000004 */
[----:B------:R-:W-:Y:S01]  /*8860*/  SYNCS.ARRIVE.TRANS64.RED.A1T0 RZ, [UR4], RZ ;  /* 0x000000ffffff79a7 */ /* 0x000fe20008100404 */
[----:B------:R-:W-:Y:S05]  /*8870*/  EXIT ;  /* 0x000000000000794d */ /* 0x000fea0003800000 */
.L_x_24:
[----:B---3--:R3:W4:Y:S02]  /*8880*/  SYNCS.PHASECHK.TRANS64.TRYWAIT P0, [R0+URZ+0xf0], R2 ;  /* 0x0000f002000075a7 */ /* 0x00872400080011ff */
[----:B----4-:R-:W-:Y:S05]  /*8890*/  @!P0 NANOSLEEP.SYNCS 0x989680 ;  /* 0x009896800000895d */ /* 0x010fea0003900000 */
[----:B------:R-:W4:Y:S02]  /*88a0*/  @!P0 SYNCS.PHASECHK.TRANS64 P0, [R0+URZ+0xf0], R2 ;  /* 0x0000f002000085a7 */ /* 0x000f2400080010ff */
[----:B----4-:R-:W-:Y:S05]  /*88b0*/  @!P0 BRA `(.L_x_24) ;  /* 0xfffffffc00f08947 */ /* 0x010fea000383ffff */
[----:B------:R-:W-:Y:S05]  /*88c0*/  BRA `(.L_x_137) ;  /* 0xffffff8c00e07947 */ /* 0x000fea000383ffff */
.L_x_27:
[----:B--2---:R-:W-:-:S07]  /*88d0*/  MOV R0, UR33 ;  /* 0x0000002100007c02 */ /* 0x004fce0008000f00 */
.L_x_138:
[----:B--2---:R2:W3:Y:S02]  /*88e0*/  SYNCS.PHASECHK.TRANS64.TRYWAIT P0, [R0+URZ+0x18], R3 ;  /* 0x00001803000075a7 */ /* 0x0044e400080011ff */
[----:B---3--:R-:W-:Y:S05]  /*88f0*/  @!P0 NANOSLEEP.SYNCS 0x989680 ;  /* 0x009896800000895d */ /* 0x008fea0003900000 */
[----:B------:R-:W3:Y:S02]  /*8900*/  @!P0 SYNCS.PHASECHK.TRANS64 P0, [R0+URZ+0x18], R3 ;  /* 0x00001803000085a7 */ /* 0x000ee400080010ff */
[----:B---3--:R-:W-:Y:S05]  /*8910*/  @!P0 BRA `(.L_x_138) ;  /* 0xfffffffc00f08947 */ /* 0x008fea000383ffff */
[----:B------:R-:W-:Y:S05]  /*8920*/  BRA `(.L_x_26) ;  /* 0xffffff9000287947 */ /* 0x000fea000383ffff */
.L_x_34:
[----:B-1----:R-:W-:-:S07]  /*8930*/  MOV R0, UR33 ;  /* 0x0000002100007c02 */ /* 0x002fce0008000f00 */
.L_x_139:
[----:B-1----:R1:W2:Y:S02]  /*8940*/  SYNCS.PHASECHK.TRANS64.TRYWAIT P0, [R0+URZ+0x18], R3 ;  /* 0x00001803000075a7 */ /* 0x0022a400080011ff */
[----:B--2---:R-:W-:Y:S05]  /*8950*/  @!P0 NANOSLEEP.SYNCS 0x989680 ;  /* 0x009896800000895d */ /* 0x004fea0003900000 */
[----:B------:R-:W2:Y:S02]  /*8960*/  @!P0 SYNCS.PHASECHK.TRANS64 P0, [R0+URZ+0x18], R3 ;  /* 0x00001803000085a7 */ /* 0x000ea400080010ff */
[----:B--2---:R-:W-:Y:S05]  /*8970*/  @!P0 BRA `(.L_x_139) ;  /* 0xfffffffc00f08947 */ /* 0x004fea000383ffff */
[----:B------:R-:W-:Y:S05]  /*8980*/  BRA `(.L_x_33) ;  /* 0xffffff94001c7947 */ /* 0x000fea000383ffff */
.L_x_39:
[----:B-1----:R1:W2:Y:S02]  /*8990*/  SYNCS.PHASECHK.TRANS64.TRYWAIT P0, [R3+URZ+0x80], R0 ;  /* 0x00008000030075a7 */ /* 0x0022a400080011ff */
[----:B--2---:R-:W-:Y:S05]  /*89a0*/  @!P0 NANOSLEEP.SYNCS 0x989680 ;  /* 0x009896800000895d */ /* 0x004fea0003900000 */
[----:B------:R-:W2:Y:S02]  /*89b0*/  @!P0 SYNCS.PHASECHK.TRANS64 P0, [R3+URZ+0x80], R0 ;  /* 0x00008000030085a7 */ /* 0x000ea400080010ff */
[----:B--2---:R-:W-:Y:S05]  /*89c0*/  @!P0 BRA `(.L_x_39) ;  /* 0xfffffffc00f08947 */ /* 0x004fea000383ffff */
[----:B------:R-:W-:Y:S05]  /*89d0*/  BRA `(.L_x_140) ;  /* 0xffffff9400f07947 */ /* 0x000fea000383ffff */
.L_x_43:
[----:B------:R-:W-:-:S07]  /*89e0*/  MOV R0, UR4 ;  /* 0x0000000400007c02 */ /* 0x000fce0008000f00 */
.L_x_141:
[----:B-1----:R1:W2:Y:S02]  /*89f0*/  SYNCS.PHASECHK.TRANS64.TRYWAIT P0, [R0+URZ], R2 ;  /* 0x00000002000075a7 */ /* 0x0022a400080011ff */
[----:B--2---:R-:W-:Y:S05]  /*8a00*/  @!P0 NANOSLEEP.SYNCS 0x989680 ;  /* 0x009896800000895d */ /* 0x004fea0003900000 */
[----:B------:R-:W2:Y:S02]  /*8a10*/  @!P0 SYNCS.PHASECHK.TRANS64 P0, [R0+URZ], R2 ;  /* 0x00000002000085a7 */ /* 0x000ea400080010ff */
[----:B--2---:R-:W-:Y:S05]  /*8a20*/  @!P0 BRA `(.L_x_141) ;  /* 0xfffffffc00f08947 */ /* 0x004fea000383ffff */
[----:B------:R-:W-:Y:S05]  /*8a30*/  BRA `(.L_x_142) ;  /* 0xffffff9c00987947 */ /* 0x000fea000383ffff */
.L_x_44:
[----:B------:R-:W-:-:S07]  /*8a40*/  MOV R0, UR5 ;  /* 0x0000000500007c02 */ /* 0x000fce0008000f00 */
.L_x_143:
[----:B-1----:R1:W2:Y:S02]  /*8a50*/  SYNCS.PHASECHK.TRANS64.TRYWAIT P0, [R0+URZ], R2 ;  /* 0x00000002000075a7 */ /* 0x0022a400080011ff */
[----:B--2---:R-:W-:Y:S05]  /*8a60*/  @!P0 NANOSLEEP.SYNCS 0x989680 ;  /* 0x009896800000895d */ /* 0x004fea0003900000 */
[----:B------:R-:W2:Y:S02]  /*8a70*/  @!P0 SYNCS.PHASECHK.TRANS64 P0, [R0+URZ], R2 ;  /* 0x00000002000085a7 */ /* 0x000ea400080010ff */
[----:B--2---:R-:W-:Y:S05]  /*8a80*/  @!P0 BRA `(.L_x_143) ;  /* 0xfffffffc00f08947 */ /* 0x004fea000383ffff */
[----:B------:R-:W-:Y:S05]  /*8a90*/  BRA `(.L_x_144) ;  /* 0xffffff9c00a47947 */ /* 0x000fea000383ffff */
.L_x_47:
[----:B--2---:R2:W3:Y:S02]  /*8aa0*/  SYNCS.PHASECHK.TRANS64.TRYWAIT P0, [R2+URZ+0xe0], R4 ;  /* 0x0000e004020075a7 */ /* 0x0044e400080011ff */
[----:B---3--:R-:W-:Y:S05]  /*8ab0*/  @!P0 NANOSLEEP.SYNCS 0x989680 ;  /* 0x009896800000895d */ /* 0x008fea0003900000 */
[----:B------:R-:W3:Y:S02]  /*8ac0*/  @!P0 SYNCS.PHASECHK.TRANS64 P0, [R2+URZ+0xe0], R4 ;  /* 0x0000e004020085a7 */ /* 0x000ee400080010ff */
[----:B---3--:R-:W-:Y:S05]  /*8ad0*/  @!P0 BRA `(.L_x_47) ;  /* 0xfffffffc00f08947 */ /* 0x008fea000383ffff */
[----:B------:R-:W-:Y:S05]  /*8ae0*/  BRA `(.L_x_145) ;  /* 0xffffffa000007947 */ /* 0x000fea000383ffff */
.L_x_48:
[----:B------:R-:W-:-:S07]  /*8af0*/  MOV R2, UR4 ;  /* 0x0000000400027c02 */ /* 0x000fce0008000f00 */
.L_x_146:
[----:B--2---:R2:W3:Y:S02]  /*8b00*/  SYNCS.PHASECHK.TRANS64.TRYWAIT P0, [R2+URZ+0x90], R5 ;  /* 0x00009005020075a7 */ /* 0x0044e400080011ff */
[----:B---3--:R-:W-:Y:S05]  /*8b10*/  @!P0 NANOSLEEP.SYNCS 0x989680 ;  /* 0x009896800000895d */ /* 0x008fea0003900000 */
[----:B------:R-:W3:Y:S02]  /*8b20*/  @!P0 SYNCS.PHASECHK.TRANS64 P0, [R2+URZ+0x90], R5 ;  /* 0x00009005020085a7 */ /* 0x000ee400080010ff */
[----:B---3--:R-:W-:Y:S05]  /*8b30*/  @!P0 BRA `(.L_x_146) ;  /* 0xfffffffc00f08947 */ /* 0x008fea000383ffff */
[----:B------:R-:W-:Y:S05]  /*8b40*/  BRA `(.L_x_147) ;  /* 0xffffffa000107947 */ /* 0x000fea000383ffff */
.L_x_49:
[----:B--2---:R2:W3:Y:S02]  /*8b50*/  SYNCS.PHASECHK.TRANS64.TRYWAIT P1, [R2+URZ+0x80], R4 ;  /* 0x00008004020075a7 */ /* 0x0044e400080211ff */
[----:B---3--:R-:W-:Y:S05]  /*8b60*/  @!P1 NANOSLEEP.SYNCS 0x989680 ;  /* 0x009896800000995d */ /* 0x008fea0003900000 */
[----:B------:R-:W3:Y:S02]  /*8b70*/  @!P1 SYNCS.PHASECHK.TRANS64 P1, [R2+URZ+0x80], R4 ;  /* 0x00008004020095a7 */ /* 0x000ee400080210ff */
[----:B---3--:R-:W-:Y:S05]  /*8b80*/  @!P1 BRA `(.L_x_49) ;  /* 0xfffffffc00f09947 */ /* 0x008fea000383ffff */
[----:B------:R-:W-:Y:S05]  /*8b90*/  BRA `(.L_x_148) ;  /* 0xffffffa000407947 */ /* 0x000fea000383ffff */
.L_x_52:
[----:B------:R-:W-:-:S07]  /*8ba0*/  MOV R0, UR4 ;  /* 0x0000000400007c02 */ /* 0x000fce0008000f00 */
.L_x_149:
[----:B--2---:R2:W3:Y:S02]  /*8bb0*/  SYNCS.PHASECHK.TRANS64.TRYWAIT P0, [R0+URZ+0x90], R2 ;  /* 0x00009002000075a7 */ /* 0x0044e400080011ff */
[----:B---3--:R-:W-:Y:S05]  /*8bc0*/  @!P0 NANOSLEEP.SYNCS 0x989680 ;  /* 0x009896800000895d */ /* 0x008fea0003900000 */
[----:B------:R-:W3:Y:S02]  /*8bd0*/  @!P0 SYNCS.PHASECHK.TRANS64 P0, [R0+URZ+0x90], R2 ;  /* 0x00009002000085a7 */ /* 0x000ee400080010ff */
[----:B---3--:R-:W-:Y:S05]  /*8be0*/  @!P0 BRA `(.L_x_149) ;  /* 0xfffffffc00f08947 */ /* 0x008fea000383ffff */
[----:B------:R-:W-:Y:S05]  /*8bf0*/  BRA `(.L_x_51) ;  /* 0xffffffa000947947 */ /* 0x000fea000383ffff */
.L_x_59:
[----:B-1----:R1:W2:Y:S02]  /*8c00*/  SYNCS.PHASECHK.TRANS64.TRYWAIT P1, [R0+URZ+0x80], R2 ;  /* 0x00008002000075a7 */ /* 0x0022a400080211ff */
[----:B--2---:R-:W-:Y:S05]  /*8c10*/  @!P1 NANOSLEEP.SYNCS 0x989680 ;  /* 0x009896800000995d */ /* 0x004fea0003900000 */
[----:B------:R-:W2:Y:S02]  /*8c20*/  @!P1 SYNCS.PHASECHK.TRANS64 P1, [R0+URZ+0x80], R2 ;  /* 0x00008002000095a7 */ /* 0x000ea400080210ff */
[----:B--2---:R-:W-:Y:S05]  /*8c30*/  @!P1 BRA `(.L_x_59) ;  /* 0xfffffffc00f09947 */ /* 0x004fea000383ffff */
[----:B------:R-:W-:Y:S05]  /*8c40*/  BRA `(.L_x_150) ;  /* 0xffffffa800287947 */ /* 0x000fea000383ffff */
.L_x_60:
[----:B------:R-:W-:-:S07]  /*8c50*/  MOV R2, UR46 ;  /* 0x0000002e00027c02 */ /* 0x000fce0008000f00 */
.L_x_151:
[----:B-1----:R1:W2:Y:S02]  /*8c60*/  SYNCS.PHASECHK.TRANS64.TRYWAIT P0, [R2+URZ+0xc0], R0 ;  /* 0x0000c000020075a7 */ /* 0x0022a400080011ff */
[----:B--2---:R-:W-:Y:S05]  /*8c70*/  @!P0 NANOSLEEP.SYNCS 0x989680 ;  /* 0x009896800000895d */ /* 0x004fea0003900000 */
[----:B------:R-:W2:Y:S02]  /*8c80*/  @!P0 SYNCS.PHASECHK.TRANS64 P0, [R2+URZ+0xc0], R0 ;  /* 0x0000c000020085a7 */ /* 0x000ea400080010ff */
[----:B--2---:R-:W-:Y:S05]  /*8c90*/  @!P0 BRA `(.L_x_151) ;  /* 0xfffffffc00f08947 */ /* 0x004fea000383ffff */
[----:B------:R-:W-:Y:S05]  /*8ca0*/  BRA `(.L_x_152) ;  /* 0xffffffa800787947 */ /* 0x000fea000383ffff */
.L_x_63:
[----:B------:R-:W-:Y:S07]  /*8cb0*/  MOV R0, UR7 ;  /* 0x0000000700007c02 */ /* 0x000fee0008000f00 */
.L_x_153:
[----:B-1----:R1:W2:Y:S02]  /*8cc0*/  SYNCS.PHASECHK.TRANS64.TRYWAIT P0, [R0+URZ], R2 ;  /* 0x00000002000075a7 */ /* 0x0022a400080011ff */
[----:B--2---:R-:W-:Y:S05]  /*8cd0*/  @!P0 NANOSLEEP.SYNCS 0x989680 ;  /* 0x009896800000895d */ /* 0x004fea0003900000 */
[----:B------:R-:W2:Y:S02]  /*8ce0*/  @!P0 SYNCS.PHASECHK.TRANS64 P0, [R0+URZ], R2 ;  /* 0x00000002000085a7 */ /* 0x000ea400080010ff */
[----:B--2---:R-:W-:Y:S05]  /*8cf0*/  @!P0 BRA `(.L_x_153) ;  /* 0xfffffffc00f08947 */ /* 0x004fea000383ffff */
[----:B------:R-:W-:Y:S05]  /*8d00*/  BRA `(.L_x_62) ;  /* 0xffffffa800947947 */ /* 0x000fea000383ffff */
.L_x_66:
[----:B------:R-:W-:-:S07]  /*8d10*/  MOV R0, UR4 ;  /* 0x0000000400007c02 */ /* 0x000fce0008000f00 */
.L_x_154:
[----:B--2---:R2:W4:Y:S02]  /*8d20*/  SYNCS.PHASECHK.TRANS64.TRYWAIT P0, [R0+URZ], R2 ;  /* 0x00000002000075a7 */ /* 0x00452400080011ff */
[----:B----4-:R-:W-:Y:S05]  /*8d30*/  @!P0 NANOSLEEP.SYNCS 0x989680 ;  /* 0x009896800000895d */ /* 0x010fea0003900000 */
[----:B------:R-:W4:Y:S02]  /*8d40*/  @!P0 SYNCS.PHASECHK.TRANS64 P0, [R0+URZ], R2 ;  /* 0x00000002000085a7 */ /* 0x000f2400080010ff */
[----:B----4-:R-:W-:Y:S05]  /*8d50*/  @!P0 BRA `(.L_x_154) ;  /* 0xfffffffc00f08947 */ /* 0x010fea000383ffff */
[----:B------:R-:W-:Y:S05]  /*8d60*/  BRA `(.L_x_155) ;  /* 0xffffffac00c07947 */ /* 0x000fea000383ffff */
.L_x_67:
[----:B------:R-:W-:-:S07]  /*8d70*/  MOV R0, UR5 ;  /* 0x0000000500007c02 */ /* 0x000fce0008000f00 */
.L_x_156:
[----:B-1----:R1:W2:Y:S02]  /*8d80*/  SYNCS.PHASECHK.TRANS64.TRYWAIT P0, [R0+URZ], R3 ;  /* 0x00000003000075a7 */ /* 0x0022a400080011ff */
[----:B--2---:R-:W-:Y:S05]  /*8d90*/  @!P0 NANOSLEEP.SYNCS 0x989680 ;  /* 0x009896800000895d */ /* 0x004fea0003900000 */
[----:B------:R-:W2:Y:S02]  /*8da0*/  @!P0 SYNCS.PHASECHK.TRANS64 P0, [R0+URZ], R3 ;  /* 0x00000003000085a7 */ /* 0x000ea400080010ff */
[----:B--2---:R-:W-:Y:S05]  /*8db0*/  @!P0 BRA `(.L_x_156) ;  /* 0xfffffffc00f08947 */ /* 0x004fea000383ffff */
[----:B------:R-:W-:Y:S05]  /*8dc0*/  BRA `(.L_x_157) ;  /* 0xffffffac00cc7947 */ /* 0x000fea000383ffff */
.L_x_68:
[----:B------:R-:W-:-:S07]  /*8dd0*/  MOV R0, UR5 ;  /* 0x0000000500007c02 */ /* 0x000fce0008000f00 */
.L_x_158:
[----:B-1----:R1:W2:Y:S02]  /*8de0*/  SYNCS.PHASECHK.TRANS64.TRYWAIT P0, [R0+URZ], R3 ;  /* 0x00000003000075a7 */ /* 0x0022a400080011ff */
[----:B--2---:R-:W-:Y:S05]  /*8df0*/  @!P0 NANOSLEEP.SYNCS 0x989680 ;  /* 0x009896800000895d */ /* 0x004fea0003900000 */
[----:B------:R-:W2:Y:S02]  /*8e00*/  @!P0 SYNCS.PHASECHK.TRANS64 P0, [R0+URZ], R3 ;  /* 0x00000003000085a7 */ /* 0x000ea400080010ff */
[----:B--2---:R-:W-:Y:S05]  /*8e10*/  @!P0 BRA `(.L_x_158) ;  /* 0xfffffffc00f08947 */ /* 0x004fea000383ffff */
[----:B------:R-:W-:Y:S05]  /*8e20*/  BRA `(.L_x_159) ;  /* 0xffffffac00d87947 */ /* 0x000fea000383ffff */
.L_x_69:
[----:B-1----:R-:W-:-:S07]  /*8e30*/  MOV R0, UR4 ;  /* 0x0000000400007c02 */ /* 0x002fce0008000f00 */
.L_x_160:
[----:B-1----:R1:W2:Y:S02]  /*8e40*/  SYNCS.PHASECHK.TRANS64.TRYWAIT P0, [R0+URZ], R2 ;  /* 0x00000002000075a7 */ /* 0x0022a400080011ff */
[----:B--2---:R-:W-:Y:S05]  /*8e50*/  @!P0 NANOSLEEP.SYNCS 0x989680 ;  /* 0x009896800000895d */ /* 0x004fea0003900000 */
[----:B------:R-:W2:Y:S02]  /*8e60*/  @!P0 SYNCS.PHASECHK.TRANS64 P0, [R0+URZ], R2 ;  /* 0x00000002000085a7 */ /* 0x000ea400080010ff */
[----:B--2---:R-:W-:Y:S05]  /*8e70*/  @!P0 BRA `(.L_x_160) ;  /* 0xfffffffc00f08947 */ /* 0x004fea000383ffff */
[----:B------:R-:W-:Y:S05]  /*8e80*/  BRA `(.L_x_161) ;  /* 0xffffffac00e47947 */ /* 0x000fea000383ffff */
.L_x_74:
[----:B--2---:R2:W3:Y:S02]  /*8e90*/  SYNCS.PHASECHK.TRANS64.TRYWAIT P0, [R8+URZ+0x80], R0 ;  /* 0x00008000080075a7 */ /* 0x0044e400080011ff */
[----:B---3--:R-:W-:Y:S05]  /*8ea0*/  @!P0 NANOSLEEP.SYNCS 0x989680 ;  /* 0x009896800000895d */ /* 0x008fea0003900000 */
[----:B------:R-:W3:Y:S02]  /*8eb0*/  @!P0 SYNCS.PHASECHK.TRANS64 P0, [R8+URZ+0x80], R0 ;  /* 0x00008000080085a7 */ /* 0x000ee400080010ff */
[----:B---3--:R-:W-:Y:S05]  /*8ec0*/  @!P0 BRA `(.L_x_74) ;  /* 0xfffffffc00f08947 */ /* 0x008fea000383ffff */
[----:B------:R-:W-:Y:S05]  /*8ed0*/  BRA `(.L_x_162) ;  /* 0xffffffb400187947 */ /* 0x000fea000383ffff */
.L_x_77:
[----:B--2---:R-:W-:Y:S07]  /*8ee0*/  MOV R0, UR21 ;  /* 0x0000001500007c02 */ /* 0x004fee0008000f00 */
.L_x_163:
[----:B--2---:R2:W3:Y:S02]  /*8ef0*/  SYNCS.PHASECHK.TRANS64.TRYWAIT P1, [R0+URZ+0x78], R2 ;  /* 0x00007802000075a7 */ /* 0x0044e400080211ff */
[----:B---3--:R-:W-:Y:S05]  /*8f00*/  @!P1 NANOSLEEP.SYNCS 0x989680 ;  /* 0x009896800000995d */ /* 0x008fea0003900000 */
[----:B------:R-:W3:Y:S02]  /*8f10*/  @!P1 SYNCS.PHASECHK.TRANS64 P1, [R0+URZ+0x78], R2 ;  /* 0x00007802000095a7 */ /* 0x000ee400080210ff */
[----:B---3--:R-:W-:Y:S05]  /*8f20*/  @!P1 BRA `(.L_x_163) ;  /* 0xfffffffc00f09947 */ /* 0x008fea000383ffff */
[----:B------:R-:W-:Y:S05]  /*8f30*/  BRA `(.L_x_76) ;  /* 0xffffffb800947947 */ /* 0x000fea000383ffff */
.L_x_80:
[----:B--2---:R-:W-:Y:S07]  /*8f40*/  MOV R0, UR21 ;  /* 0x0000001500007c02 */ /* 0x004fee0008000f00 */
.L_x_164:
[----:B--2---:R2:W3:Y:S02]  /*8f50*/  SYNCS.PHASECHK.TRANS64.TRYWAIT P0, [R0+URZ+0x50], R4 ;  /* 0x00005004000075a7 */ /* 0x0044e400080011ff */
[----:B---3--:R-:W-:Y:S05]  /*8f60*/  @!P0 NANOSLEEP.SYNCS 0x989680 ;  /* 0x009896800000895d */ /* 0x008fea0003900000 */
[----:B------:R-:W3:Y:S02]  /*8f70*/  @!P0 SYNCS.PHASECHK.TRANS64 P0, [R0+URZ+0x50], R4 ;  /* 0x00005004000085a7 */ /* 0x000ee400080010ff */
[----:B---3--:R-:W-:Y:S05]  /*8f80*/  @!P0 BRA `(.L_x_164) ;  /* 0xfffffffc00f08947 */ /* 0x008fea000383ffff */
[----:B------:R-:W-:Y:S05]  /*8f90*/  BRA `(.L_x_165) ;  /* 0xffffffb800ec7947 */ /* 0x000fea000383ffff */
.L_x_81:
[----:B------:R-:W-:Y:S07]  /*8fa0*/  MOV R0, UR21 ;  /* 0x0000001500007c02 */ /* 0x000fee0008000f00 */
.L_x_166:
[----:B--2---:R2:W3:Y:S02]  /*8fb0*/  SYNCS.PHASECHK.TRANS64.TRYWAIT P0, [R0+URZ+0x58], R4 ;  /* 0x00005804000075a7 */ /* 0x0044e400080011ff */
[----:B---3--:R-:W-:Y:S05]  /*8fc0*/  @!P0 NANOSLEEP.SYNCS 0x989680 ;  /* 0x009896800000895d */ /* 0x008fea0003900000 */
[----:B------:R-:W3:Y:S02]  /*8fd0*/  @!P0 SYNCS.PHASECHK.TRANS64 P0, [R0+URZ+0x58], R4 ;  /* 0x00005804000085a7 */ /* 0x000ee400080010ff */
[----:B---3--:R-:W-:Y:S05]  /*8fe0*/  @!P0 BRA `(.L_x_166) ;  /* 0xfffffffc00f08947 */ /* 0x008fea000383ffff */
[----:B------:R-:W-:Y:S05]  /*8ff0*/  BRA `(.L_x_167) ;  /* 0xffffffbc00287947 */ /* 0x000fea000383ffff */
.L_x_82:
[----:B------:R-:W-:Y:S07]  /*9000*/  MOV R0, UR21 ;  /* 0x0000001500007c02 */ /* 0x000fee0008000f00 */
.L_x_168:
[----:B--2---:R2:W3:Y:S02]  /*9010*/  SYNCS.PHASECHK.TRANS64.TRYWAIT P0, [R0+URZ+0x60], R4 ;  /* 0x00006004000075a7 */ /* 0x0044e400080011ff */
[----:B---3--:R-:W-:Y:S05]  /*9020*/  @!P0 NANOSLEEP.SYNCS 0x989680 ;  /* 0x009896800000895d */ /* 0x008fea0003900000 */
[----:B------:R-:W3:Y:S02]  /*9030*/  @!P0 SYNCS.PHASECHK.TRANS64 P0, [R0+URZ+0x60], R4 ;  /* 0x00006004000085a7 */ /* 0x000ee400080010ff */
[----:B---3--:R-:W-:Y:S05]  /*9040*/  @!P0 BRA `(.L_x_168) ;  /* 0xfffffffc00f08947 */ /* 0x008fea000383ffff */
[----:B------:R-:W-:Y:S05]  /*9050*/  BRA `(.L_x_169) ;  /* 0xffffffbc00707947 */ /* 0x000fea000383ffff */
.L_x_83:
[----:B------:R-:W-:Y:S07]  /*9060*/  MOV R0, UR21 ;  /* 0x0000001500007c02 */ /* 0x000fee0008000f00 */
.L_x_170:
[----:B--2---:R2:W3:Y:S02]  /*9070*/  SYNCS.PHASECHK.TRANS64.TRYWAIT P0, [R0+URZ+0x68], R4 ;  /* 0x00006804000075a7 */ /* 0x0044e400080011ff */
[----:B---3--:R-:W-:Y:S05]  /*9080*/  @!P0 NANOSLEEP.SYNCS 0x989680 ;  /* 0x009896800000895d */ /* 0x008fea0003900000 */
[----:B------:R-:W3:Y:S02]  /*9090*/  @!P0 SYNCS.PHASECHK.TRANS64 P0, [R0+URZ+0x68], R4 ;  /* 0x00006804000085a7 */ /* 0x000ee400080010ff */
[----:B---3--:R-:W-:Y:S05]  /*90a0*/  @!P0 BRA `(.L_x_170) ;  /* 0xfffffffc00f08947 */ /* 0x008fea000383ffff */
[----:B------:R-:W-:Y:S05]  /*90b0*/  BRA `(.L_x_171) ;  /* 0xffffffbc00bc7947 */ /* 0x000fea000383ffff */
.L_x_85:
[----:B------:R-:W-:-:S07]  /*90c0*/  MOV R0, UR21 ;  /* 0x0000001500007c02 */ /* 0x000fce0008000f00 */
.L_x_172:
[----:B---3--:R3:W4:Y:S02]  /*90d0*/  SYNCS.PHASECHK.TRANS64.TRYWAIT P0, [R0+URZ+0x50], R2 ;  /* 0x00005002000075a7 */ /* 0x00872400080011ff */
[----:B----4-:R-:W-:Y:S05]  /*90e0*/  @!P0 NANOSLEEP.SYNCS 0x989680 ;  /* 0x009896800000895d */ /* 0x010fea0003900000 */
[----:B------:R-:W4:Y:S02]  /*90f0*/  @!P0 SYNCS.PHASECHK.TRANS64 P0, [R0+URZ+0x50], R2 ;  /* 0x00005002000085a7 */ /* 0x000f2400080010ff */
[----:B----4-:R-:W-:Y:S05]  /*9100*/  @!P0 BRA `(.L_x_172) ;  /* 0xfffffffc00f08947 */ /* 0x010fea000383ffff */
[----:B------:R-:W-:Y:S05]  /*9110*/  BRA `(.L_x_173) ;  /* 0xffffffc000307947 */ /* 0x000fea000383ffff */
.L_x_86:
[----:B---3--:R-:W-:-:S07]  /*9120*/  MOV R0, UR21 ;  /* 0x0000001500007c02 */ /* 0x008fce0008000f00 */
.L_x_174:
[----:B---3--:R3:W4:Y:S02]  /*9130*/  SYNCS.PHASECHK.TRANS64.TRYWAIT P0, [R0+URZ+0x58], R2 ;  /* 0x00005802000075a7 */ /* 0x00872400080011ff */
[----:B----4-:R-:W-:Y:S05]  /*9140*/  @!P0 NANOSLEEP.SYNCS 0x989680 ;  /* 0x009896800000895d */ /* 0x010fea0003900000 */
[----:B------:R-:W4:Y:S02]  /*9150*/  @!P0 SYNCS.PHASECHK.TRANS64 P0, [R0+URZ+0x58], R2 ;  /* 0x00005802000085a7 */ /* 0x000f2400080010ff */
[----:B----4-:R-:W-:Y:S05]  /*9160*/  @!P0 BRA `(.L_x_174) ;  /* 0xfffffffc00f08947 */ /* 0x010fea000383ffff */
[----:B------:R-:W-:Y:S05]  /*9170*/  BRA `(.L_x_175) ;  /* 0xffffffc000207947 */ /* 0x000fea000383ffff */
.L_x_87:
[----:B---3--:R-:W-:-:S07]  /*9180*/  MOV R0, UR21 ;  /* 0x0000001500007c02 */ /* 0x008fce0008000f00 */
.L_x_176:
[----:B---3--:R3:W4:Y:S02]  /*9190*/  SYNCS.PHASECHK.TRANS64.TRYWAIT P0, [R0+URZ+0x60], R2 ;  /* 0x00006002000075a7 */ /* 0x00872400080011ff */
[----:B----4-:R-:W-:Y:S05]  /*91a0*/  @!P0 NANOSLEEP.SYNCS 0x989680 ;  /* 0x009896800000895d */ /* 0x010fea0003900000 */
[----:B------:R-:W4:Y:S02]  /*91b0*/  @!P0 SYNCS.PHASECHK.TRANS64 P0, [R0+URZ+0x60], R2 ;  /* 0x00006002000085a7 */ /* 0x000f2400080010ff */
[----:B----4-:R-:W-:Y:S05]  /*91c0*/  @!P0 BRA `(.L_x_176) ;  /* 0xfffffffc00f08947 */ /* 0x010fea000383ffff */
[----:B------:R-:W-:Y:S05]  /*91d0*/  BRA `(.L_x_177) ;  /* 0xffffffc000107947 */ /* 0x000fea000383ffff */
.L_x_89:
[----:B-1----:R1:W2:Y:S02]  /*91e0*/  SYNCS.PHASECHK.TRANS64.TRYWAIT P0, [R3+URZ+0x80], R0 ;  /* 0x00008000030075a7 */ /* 0x0022a400080011ff */
[----:B--2---:R-:W-:Y:S05]  /*91f0*/  @!P0 NANOSLEEP.SYNCS 0x989680 ;  /* 0x009896800000895d */ /* 0x004fea0003900000 */
[----:B------:R-:W2:Y:S02]  /*9200*/  @!P0 SYNCS.PHASECHK.TRANS64 P0, [R3+URZ+0x80], R0 ;  /* 0x00008000030085a7 */ /* 0x000ea400080010ff */
[----:B--2---:R-:W-:Y:S05]  /*9210*/  @!P0 BRA `(.L_x_89) ;  /* 0xfffffffc00f08947 */ /* 0x004fea000383ffff */
[----:B------:R-:W-:Y:S05]  /*9220*/  BRA `(.L_x_178) ;  /* 0xffffffc000e07947 */ /* 0x000fea000383ffff */
.L_x_100:
[----:B-1----:R-:W-:Y:S04]  /*9230*/  MOV R0, UR44 ;  /* 0x0000002c00007c02 */ /* 0x002fe80008000f00 */
[----:B------:R1:W2:Y:S03]  /*9240*/  SYNCS.PHASECHK.TRANS64.TRYWAIT P1, [R0+URZ+0x30], R3 ;  /* 0x00003003000075a7 */ /* 0x0002a600080211ff */
[----:B--2---:R-:W-:Y:S05]  /*9250*/  @!P1 NANOSLEEP.SYNCS 0x989680 ;  /* 0x009896800000995d */ /* 0x004fea0003900000 */
[----:B------:R-:W2:Y:S02]  /*9260*/  @!P1 SYNCS.PHASECHK.TRANS64 P1, [R0+URZ+0x30], R3 ;  /* 0x00003003000095a7 */ /* 0x000ea400080210ff */
[----:B--2---:R-:W-:Y:S05]  /*9270*/  @!P1 BRA `(.L_x_100) ;  /* 0xfffffffc00ec9947 */ /* 0x004fea000383ffff */
[----:B------:R-:W-:Y:S05]  /*9280*/  BRA `(.L_x_99) ;  /* 0xffffffd000507947 */ /* 0x000fea000383ffff */
.L_x_102:
[----:B-1----:R1:W3:Y:S02]  /*9290*/  SYNCS.PHASECHK.TRANS64.TRYWAIT P0, [R26+URZ+0xa0], R2 ;  /* 0x0000a0021a0075a7 */ /* 0x0022e400080011ff */
[----:B---3--:R-:W-:Y:S05]  /*92a0*/  @!P0 NANOSLEEP.SYNCS 0x989680 ;  /* 0x009896800000895d */ /* 0x008fea0003900000 */
[----:B------:R-:W3:Y:S02]  /*92b0*/  @!P0 SYNCS.PHASECHK.TRANS64 P0, [R26+URZ+0xa0], R2 ;  /* 0x0000a0021a0085a7 */ /* 0x000ee400080010ff */
[----:B---3--:R-:W-:Y:S05]  /*92c0*/  @!P0 BRA `(.L_x_102) ;  /* 0xfffffffc00f08947 */ /* 0x008fea000383ffff */
[----:B------:R-:W-:Y:S05]  /*92d0*/  BRA `(.L_x_101) ;  /* 0xffffffd000747947 */ /* 0x000fea000383ffff */
.L_x_111:
[----:B---3--:R3:W4:Y:S02]  /*92e0*/  SYNCS.PHASECHK.TRANS64.TRYWAIT P0, [R2+URZ+0x30], R0 ;  /* 0x00003000020075a7 */ /* 0x00872400080011ff */
[----:B----4-:R-:W-:Y:S05]  /*92f0*/  @!P0 NANOSLEEP.SYNCS 0x989680 ;  /* 0x009896800000895d */ /* 0x010fea0003900000 */
[----:B------:R-:W4:Y:S02]  /*9300*/  @!P0 SYNCS.PHASECHK.TRANS64 P0, [R2+URZ+0x30], R0 ;  /* 0x00003000020085a7 */ /* 0x000f2400080010ff */
[----:B----4-:R-:W-:Y:S05]  /*9310*/  @!P0 BRA `(.L_x_111) ;  /* 0xfffffffc00f08947 */ /* 0x010fea000383ffff */
[----:B------:R-:W-:Y:S05]  /*9320*/  BRA `(.L_x_110) ;  /* 0xffffffd800607947 */ /* 0x000fea000383ffff */
.L_x_119:
[----:B---3--:R3:W4:Y:S02]  /*9330*/  SYNCS.PHASECHK.TRANS64.TRYWAIT P0, [R2+URZ+0x30], R4 ;  /* 0x00003004020075a7 */ /* 0x00872400080011ff */
[----:B----4-:R-:W-:Y:S05]  /*9340*/  @!P0 NANOSLEEP.SYNCS 0x989680 ;  /* 0x009896800000895d */ /* 0x010fea0003900000 */
[----:B------:R-:W4:Y:S02]  /*9350*/  @!P0 SYNCS.PHASECHK.TRANS64 P0, [R2+URZ+0x30], R4 ;  /* 0x00003004020085a7 */ /* 0x000f2400080010ff */
[----:B----4-:R-:W-:Y:S05]  /*9360*/  @!P0 BRA `(.L_x_119) ;  /* 0xfffffffc00f08947 */ /* 0x010fea000383ffff */
[----:B------:R-:W-:Y:S05]  /*9370*/  BRA `(.L_x_118) ;  /* 0xffffffe000707947 */ /* 0x000fea000383ffff */
.L_x_127:
[----:B---3--:R3:W4:Y:S02]  /*9380*/  SYNCS.PHASECHK.TRANS64.TRYWAIT P0, [R3+URZ+0x30], R0 ;  /* 0x00003000030075a7 */ /* 0x00872400080011ff */
[----:B----4-:R-:W-:Y:S05]  /*9390*/  @!P0 NANOSLEEP.SYNCS 0x989680 ;  /* 0x009896800000895d */ /* 0x010fea0003900000 */
[----:B------:R-:W4:Y:S02]  /*93a0*/  @!P0 SYNCS.PHASECHK.TRANS64 P0, [R3+URZ+0x30], R0 ;  /* 0x00003000030085a7 */ /* 0x000f2400080010ff */
[----:B----4-:R-:W-:Y:S05]  /*93b0*/  @!P0 BRA `(.L_x_127) ;  /* 0xfffffffc00f08947 */ /* 0x010fea000383ffff */
[----:B------:R-:W-:Y:S05]  /*93c0*/  BRA `(.L_x_126) ;  /* 0xffffffe800807947 */ /* 0x000fea000383ffff */
        .weak           $__internal_0_$__cuda_sm10x_tcgen05_guardrail_trap_col_being_dealloced_not_returned_by_alloc
        .type           $__internal_0_$__cuda_sm10x_tcgen05_guardrail_trap_col_being_dealloced_not_returned_by_alloc,@function
        .size           $__internal_0_$__cuda_sm10x_tcgen05_guardrail_trap_col_being_dealloced_not_returned_by_alloc,($__internal_1_$__cuda_sm10x_tcgen05_guardrail_trap_phase_invalid_during_alloc - $__internal_0_$__cuda_sm10x_tcgen05_guardrail_trap_col_being_dealloced_not_returned_by_alloc)
$__internal_0_$__cuda_sm10x_tcgen05_guardrail_trap_col_being_dealloced_not_returned_by_alloc:
[----:B------:R-:W-:Y:S05]  /*93d0*/  BPT.TRAP 0x1 ;  /* 0x000000040000795c */ /* 0x000fea0000300000 */
[----:B------:R-:W-:-:S04]  /*93e0*/  HFMA2 R3, -RZ, RZ, 0, 0 ;  /* 0x00000000ff037431 */ /* 0x000fc800000001ff */
[----:B------:R-:W-:Y:S05]  /*93f0*/  RET.REL.NODEC R2 `(_ZN7cutlass13device_kernelINS_4gemm6kernel13GemmUniversalIN4cute5tupleIJiiiiEEENS1_10collective13CollectiveMmaINS1_35MainloopSm100TmaUmmaWarpSpecializedILi3ELi2ELi4ENS5_IJNS4_1CILi2EEENSA_ILi1EEESC_EEEEENS5_IJNSA_ILi64EEENSA_ILi128EEESG_EEENS_6half_tENS5_IJlSC_lEEESI_SJ_NS4_8TiledMMAINS4_8MMA_AtomIJNS4_20SM100_MMA_F16BF16_SSISI_SI_fLi64ELi128ELNS4_4UMMA5MajorE0ELSO_0ELNSN_7ScaleInE0ELSP_0EEEEEENS4_6LayoutINS5_IJSC_SC_SC_EEENS5_IJNSA_ILi0EEESU_SU_EEEEENS5_IJNS4_10UnderscoreESX_SX_EEEEENS4_13SM90_TMA_LOADENS4_14ComposedLayoutINS4_7SwizzleILi3ELi4ELi3EEENS4_18smem_ptr_flag_bitsILi16EEENSS_INS5_IJNSA_ILi8EEESF_EEENS5_IJSF_SC_EEEEEEEvNS4_8identityENS4_23SM90_TMA_LOAD_MULTICASTES1A_vS1B_EENS_8epilogue10collective18CollectiveEpilogueINS1E_23Sm100TmaWarpSpecializedILi4ELi2ELi16ELb1ELb0EEEJSH_NS5_IJNSS_ISF_SC_EENSS_INSA_ILi32EEESC_EEEEESI_SJ_SI_SJ_NS1E_6fusion15FusionCallbacksIS1I_NS1N_17LinearCombinationISI_fSI_fLNS_15FloatRoundStyleE2EEESH_S1M_JEEENS4_5SM1004TMEM4LOAD26SM100_TMEM_LOAD_16dp256b4xES10_NS11_INS12_ILi2ELi4ELi3EEES15_NSS_INS5_IJS16_S1K_EEENS5_IJS1K_SC_EEEEEEENS4_17SM75_U32x4_LDSM_NENS4_14SM90_TMA_STOREES21_NS4_17SM90_U32x4_STSM_NENS4_39AutoVectorizingCopyWithAssumedAlignmentILi128EEEEEEvvEEEEvNT_6ParamsE) ;  /* 0xffffff6c02007950 */ /* 0x000fea0003c3ffff */
        .weak           $__internal_1_$__cuda_sm10x_tcgen05_guardrail_trap_phase_invalid_during_alloc
        .type           $__internal_1_$__cuda_sm10x_tcgen05_guardrail_trap_phase_invalid_during_alloc,@function
        .size           $__internal_1_$__cuda_sm10x_tcgen05_guardrail_trap_phase_invalid_during_alloc,($__internal_2_$__cuda_sm10x_tcgen05_guardrail_trap_unallocated_columns_being_dealloced - $__internal_1_$__cuda_sm10x_tcgen05_guardrail_trap_phase_invalid_during_alloc)
$__internal_1_$__cuda_sm10x_tcgen05_guardrail_trap_phase_invalid_during_alloc:
[----:B------:R-:W-:Y:S05]  /*9400*/  BPT.TRAP 0x1 ;  /* 0x000000040000795c */ /* 0x000fea0000300000 */
[----:B------:R-:W-:-:S04]  /*9410*/  MOV R5, 0x0 ;  /* 0x0000000000057802 */ /* 0x000fc80000000f00 */
[----:B------:R-:W-:Y:S05]  /*9420*/  RET.REL.NODEC R4 `(_ZN7cutlass13device_kernelINS_4gemm6kernel13GemmUniversalIN4cute5tupleIJiiiiEEENS1_10collective13CollectiveMmaINS1_35MainloopSm100TmaUmmaWarpSpecializedILi3ELi2ELi4ENS5_IJNS4_1CILi2EEENSA_ILi1EEESC_EEEEENS5_IJNSA_ILi64EEENSA_ILi128EEESG_EEENS_6half_tENS5_IJlSC_lEEESI_SJ_NS4_8TiledMMAINS4_8MMA_AtomIJNS4_20SM100_MMA_F16BF16_SSISI_SI_fLi64ELi128ELNS4_4UMMA5MajorE0ELSO_0ELNSN_7ScaleInE0ELSP_0EEEEEENS4_6LayoutINS5_IJSC_SC_SC_EEENS5_IJNSA_ILi0EEESU_SU_EEEEENS5_IJNS4_10UnderscoreESX_SX_EEEEENS4_13SM90_TMA_LOADENS4_14ComposedLayoutINS4_7SwizzleILi3ELi4ELi3EEENS4_18smem_ptr_flag_bitsILi16EEENSS_INS5_IJNSA_ILi8EEESF_EEENS5_IJSF_SC_EEEEEEEvNS4_8identityENS4_23SM90_TMA_LOAD_MULTICASTES1A_vS1B_EENS_8epilogue10collective18CollectiveEpilogueINS1E_23Sm100TmaWarpSpecializedILi4ELi2ELi16ELb1ELb0EEEJSH_NS5_IJNSS_ISF_SC_EENSS_INSA_ILi32EEESC_EEEEESI_SJ_SI_SJ_NS1E_6fusion15FusionCallbacksIS1I_NS1N_17LinearCombinationISI_fSI_fLNS_15FloatRoundStyleE2EEESH_S1M_JEEENS4_5SM1004TMEM4LOAD26SM100_TMEM_LOAD_16dp256b4xES10_NS11_INS12_ILi2ELi4ELi3EEES15_NSS_INS5_IJS16_S1K_EEENS5_IJS1K_SC_EEEEEEENS4_17SM75_U32x4_LDSM_NENS4_14SM90_TMA_STOREES21_NS4_17SM90_U32x4_STSM_NENS4_39AutoVectorizingCopyWithAssumedAlignmentILi128EEEEEEvvEEEEvNT_6ParamsE) ;  /* 0xffffff6804f47950 */ /* 0x000fea0003c3ffff */
        .weak           $__internal_2_$__cuda_sm10x_tcgen05_guardrail_trap_unallocated_columns_being_dealloced
        .type           $__internal_2_$__cuda_sm10x_tcgen05_guardrail_trap_unallocated_columns_being_dealloced,@function
        .size           $__internal_2_$__cuda_sm10x_tcgen05_guardrail_trap_unallocated_columns_being_dealloced,(.L_x_180 - $__internal_2_$__cuda_sm10x_tcgen05_guardrail_trap_unallocated_columns_being_dealloced)
$__internal_2_$__cuda_sm10x_tcgen05_guardrail_trap_unallocated_columns_being_dealloced:
[----:B------:R-:W-:Y:S05]  /*9430*/  BPT.TRAP 0x1 ;  /* 0x000000040000795c */ /* 0x000fea0000300000 */
[----:B------:R-:W-:-:S04]  /*9440*/  HFMA2 R3, -RZ, RZ, 0, 0 ;  /* 0x00000000ff037431 */ /* 0x000fc800000001ff */
[----:B------:R-:W-:Y:S05]  /*9450*/  RET.REL.NODEC R2 `(_ZN7cutlass13device_kernelINS_4gemm6kernel13GemmUniversalIN4cute5tupleIJiiiiEEENS1_10collective13CollectiveMmaINS1_35MainloopSm100TmaUmmaWarpSpecializedILi3ELi2ELi4ENS5_IJNS4_1CILi2EEENSA_ILi1EEESC_EEEEENS5_IJNSA_ILi64EEENSA_ILi128EEESG_EEENS_6half_tENS5_IJlSC_lEEESI_SJ_NS4_8TiledMMAINS4_8MMA_AtomIJNS4_20SM100_MMA_F16BF16_SSISI_SI_fLi64ELi128ELNS4_4UMMA5MajorE0ELSO_0ELNSN_7ScaleInE0ELSP_0EEEEEENS4_6LayoutINS5_IJSC_SC_SC_EEENS5_IJNSA_ILi0EEESU_SU_EEEEENS5_IJNS4_10UnderscoreESX_SX_EEEEENS4_13SM90_TMA_LOADENS4_14ComposedLayoutINS4_7SwizzleILi3ELi4ELi3EEENS4_18smem_ptr_flag_bitsILi16EEENSS_INS5_IJNSA_ILi8EEESF_EEENS5_IJSF_SC_EEEEEEEvNS4_8identityENS4_23SM90_TMA_LOAD_MULTICASTES1A_vS1B_EENS_8epilogue10collective18CollectiveEpilogueINS1E_23Sm100TmaWarpSpecializedILi4ELi2ELi16ELb1ELb0EEEJSH_NS5_IJNSS_ISF_SC_EENSS_INSA_ILi32EEESC_EEEEESI_SJ_SI_SJ_NS1E_6fusion15FusionCallbacksIS1I_NS1N_17LinearCombinationISI_fSI_fLNS_15FloatRoundStyleE2EEESH_S1M_JEEENS4_5SM1004TMEM4LOAD26SM100_TMEM_LOAD_16dp256b4xES10_NS11_INS12_ILi2ELi4ELi3EEES15_NSS_INS5_IJS16_S1K_EEENS5_IJS1K_SC_EEEEEEENS4_17SM75_U32x4_LDSM_NENS4_14SM90_TMA_STOREES21_NS4_17SM90_U32x4_STSM_NENS4_39AutoVectorizingCopyWithAssumedAlignmentILi128EEEEEEvvEEEEvNT_6ParamsE) ;  /* 0xffffff6802e87950 */ /* 0x000fea0003c3ffff */
.L_x_179:
[----:B------:R-:W-:-:S00]  /*9460*/  BRA `(.L_x_179) ;  /* 0xfffffffc00fc7947 */ /* 0x000fc0000383ffff */
[----:B------:R-:W-:-:S00]  /*9470*/  NOP ;  /* 0x0000000000007918 */ /* 0x000fc00000000000 */
        /* <DEDUP_REMOVED lines=8> */
.L_x_180:


//--------------------- .nv.global.init           --------------------------
	.section	.nv.global.init,"aw",@progbits
.nv.global.init:
	.type		$str$27,@object
	.size		$str$27,($str$28 - $str$27)
$str$27:
        /*0000*/ 	.byte	0x28, 0x61, 0x64, 0x64, 0x72, 0x65, 0x73, 0x73, 0x20, 0x26, 0x20, 0x6d, 0x61, 0x73, 0x6b, 0x29
        /*0010*/ 	.byte	0x20, 0x3d, 0x3d, 0x20, 0x30, 0x00
	.type		$str$28,@object
	.size		$str$28,($str$26 - $str$28)
$str$28:
        /*0016*/ 	.byte	0x2f, 0x74, 0x6d, 0x70, 0x2f, 0x63, 0x75, 0x74, 0x6c, 0x61, 0x73, 0x73, 0x5f, 0x73, 0x77, 0x65
        /*0026*/ 	.byte	0x65, 0x70, 0x5f, 0x73, 0x72, 0x63, 0x2f, 0x69, 0x6e, 0x63, 0x6c, 0x75, 0x64, 0x65, 0x2f, 0x63
        /*0036*/ 	.byte	0x75, 0x74, 0x65, 0x2f, 0x70, 0x6f, 0x69, 0x6e, 0x74, 0x65, 0x72, 0x5f, 0x66, 0x6c, 0x61, 0x67
        /*0046*/ 	.byte	0x67, 0x65, 0x64, 0x2e, 0x68, 0x70, 0x70, 0x00
	.type		$str$26,@object
	.size		$str$26,($str$25 - $str$26)
$str$26:
        /*004e*/ 	.byte	0x2f, 0x74, 0x6d, 0x70, 0x2f, 0x63, 0x75, 0x74, 0x6c, 0x61, 0x73, 0x73, 0x5f, 0x73, 0x77, 0x65
        /*005e*/ 	.byte	0x65, 0x70, 0x5f, 0x73, 0x72, 0x63, 0x2f, 0x69, 0x6e, 0x63, 0x6c, 0x75, 0x64, 0x65, 0x2f, 0x63
        /*006e*/ 	.byte	0x75, 0x74, 0x65, 0x2f, 0x61, 0x74, 0x6f, 0x6d, 0x2f, 0x63, 0x6f, 0x70, 0x79, 0x5f, 0x74, 0x72
        /*007e*/ 	.byte	0x61, 0x69, 0x74, 0x73, 0x5f, 0x73, 0x6d, 0x31, 0x30, 0x30, 0x2e, 0x68, 0x70, 0x70, 0x00
	.type		$str$25,@object
	.size		$str$25,(__unnamed_1 - $str$25)
$str$25:
        /*008d*/ 	.byte	0x28, 0x28, 0x75, 0x69, 0x6e, 0x74, 0x33, 0x32, 0x5f, 0x74, 0x28, 0x74, 0x68, 0x72, 0x65, 0x61
        /*009d*/ 	.byte	0x64, 0x49, 0x64, 0x78, 0x2e, 0x78, 0x29, 0x20, 0x2f, 0x20, 0x33, 0x32, 0x29, 0x20, 0x25, 0x20
        /*00ad*/ 	.byte	0x34, 0x29, 0x20, 0x3d, 0x3d, 0x20, 0x28, 0x28, 0x28, 0x74, 0x6d, 0x65, 0x6d, 0x5f, 0x61, 0x64
        /*00bd*/ 	.byte	0x64, 0x72, 0x20, 0x3e, 0x3e, 0x20, 0x31, 0x36, 0x29, 0x20, 0x2f, 0x20, 0x33, 0x32, 0x29, 0x20
        /*00cd*/ 	.byte	0x25, 0x20, 0x34, 0x29, 0x00
	.type		__unnamed_1,@object
	.size		__unnamed_1,(__unnamed_2 - __unnamed_1)
__unnamed_1:
        /*00d2*/ 	.byte	0x61, 0x75, 0x74, 0x6f, 0x20, 0x63, 0x75, 0x74, 0x65, 0x3a, 0x3a, 0x61, 0x73, 0x5f, 0x70, 0x6f
        /* <DEDUP_REMOVED lines=24> */
        /*0262*/ 	.byte	0x3e, 0x3e, 0x3e, 0x5d, 0x00
	.type		__unnamed_2,@object
	.size		__unnamed_2,(.L_2 - __unnamed_2)
__unnamed_2:
        /* <DEDUP_REMOVED lines=46> */
.L_2:


//--------------------- .nv.shared._ZN7cutlass13device_kernelINS_4gemm6kernel13GemmUniversalIN4cute5tupleIJiiiiEEENS1_10collective13CollectiveMmaINS1_35MainloopSm100TmaUmmaWarpSpecializedILi3ELi2ELi4ENS5_IJNS4_1CILi2EEENSA_ILi1EEESC_EEEEENS5_IJNSA_ILi64EEENSA_ILi128EEESG_EEENS_6half_tENS5_IJlSC_lEEESI_SJ_NS4_8TiledMMAINS4_8MMA_AtomIJNS4_20SM100_MMA_F16BF16_SSISI_SI_fLi64ELi128ELNS4_4UMMA5MajorE0ELSO_0ELNSN_7ScaleInE0ELSP_0EEEEEENS4_6LayoutINS5_IJSC_SC_SC_EEENS5_IJNSA_ILi0EEESU_SU_EEEEENS5_IJNS4_10UnderscoreESX_SX_EEEEENS4_13SM90_TMA_LOADENS4_14ComposedLayoutINS4_7SwizzleILi3ELi4ELi3EEENS4_18smem_ptr_flag_bitsILi16EEENSS_INS5_IJNSA_ILi8EEESF_EEENS5_IJSF_SC_EEEEEEEvNS4_8identityENS4_23SM90_TMA_LOAD_MULTICASTES1A_vS1B_EENS_8epilogue10collective18CollectiveEpilogueINS1E_23Sm100TmaWarpSpecializedILi4ELi2ELi16ELb1ELb0EEEJSH_NS5_IJNSS_ISF_SC_EENSS_INSA_ILi32EEESC_EEEEESI_SJ_SI_SJ_NS1E_6fusion15FusionCallbacksIS1I_NS1N_17LinearCombinationISI_fSI_fLNS_15FloatRoundStyleE2EEESH_S1M_JEEENS4_5SM1004TMEM4LOAD26SM100_TMEM_LOAD_16dp256b4xES10_NS11_INS12_ILi2ELi4ELi3EEES15_NSS_INS5_IJS16_S1K_EEENS5_IJS1K_SC_EEEEEEENS4_17SM75_U32x4_LDSM_NENS4_14SM90_TMA_STOREES21_NS4_17SM90_U32x4_STSM_NENS4_39AutoVectorizingCopyWithAssumedAlignmentILi128EEEEEEvvEEEEvNT_6ParamsE --------------------------
	.section	.nv.shared._ZN7cutlass13device_kernelINS_4gemm6kernel13GemmUniversalIN4cute5tupleIJiiiiEEENS1_10collective13CollectiveMmaINS1_35MainloopSm100TmaUmmaWarpSpecializedILi3ELi2ELi4ENS5_IJNS4_1CILi2EEENSA_ILi1EEESC_EEEEENS5_IJNSA_ILi64EEENSA_ILi128EEESG_EEENS_6half_tENS5_IJlSC_lEEESI_SJ_NS4_8TiledMMAINS4_8MMA_AtomIJNS4_20SM100_MMA_F16BF16_SSISI_SI_fLi64ELi128ELNS4_4UMMA5MajorE0ELSO_0ELNSN_7ScaleInE0ELSP_0EEEEEENS4_6LayoutINS5_IJSC_SC_SC_EEENS5_IJNSA_ILi0EEESU_SU_EEEEENS5_IJNS4_10UnderscoreESX_SX_EEEEENS4_13SM90_TMA_LOADENS4_14ComposedLayoutINS4_7SwizzleILi3ELi4ELi3EEENS4_18smem_ptr_flag_bitsILi16EEENSS_INS5_IJNSA_ILi8EEESF_EEENS5_IJSF_SC_EEEEEEEvNS4_8identityENS4_23SM90_TMA_LOAD_MULTICASTES1A_vS1B_EENS_8epilogue10collective18CollectiveEpilogueINS1E_23Sm100TmaWarpSpecializedILi4ELi2ELi16ELb1ELb0EEEJSH_NS5_IJNSS_ISF_SC_EENSS_INSA_ILi32EEESC_EEEEESI_SJ_SI_SJ_NS1E_6fusion15FusionCallbacksIS1I_NS1N_17LinearCombinationISI_fSI_fLNS_15FloatRoundStyleE2EEESH_S1M_JEEENS4_5SM1004TMEM4LOAD26SM100_TMEM_LOAD_16dp256b4xES10_NS11_INS12_ILi2ELi4ELi3EEES15_NSS_INS5_IJS16_S1K_EEENS5_IJS1K_SC_EEEEEEENS4_17SM75_U32x4_LDSM_NENS4_14SM90_TMA_STOREES21_NS4_17SM90_U32x4_STSM_NENS4_39AutoVectorizingCopyWithAssumedAlignmentILi128EEEEEEvvEEEEvNT_6ParamsE,"aw",@nobits
	.sectionflags	@""
	.align	16
	.zero		1024


//--------------------- .nv.shared.reserved.0     --------------------------
	.section	.nv.shared.reserved.0,"aw",@nobits
	.weak		__nv_reservedSMEM_offset_0_alias
	.size		__nv_reservedSMEM_offset_0_alias, 0, 64
	.other		__nv_reservedSMEM_offset_0_alias,@"STO_CUDA_RESERVED_SHARED STV_DEFAULT"
__nv_reservedSMEM_offset_0_alias:
	.zero		0
.nv.shared.reserved.0:
	.zero		64
	.weak		__nv_reservedSMEM_tcgen05_partition
	.type		__nv_reservedSMEM_tcgen05_partition,@object
	.size		__nv_reservedSMEM_tcgen05_partition,(.L_0 - __nv_reservedSMEM_tcgen05_partition)
__nv_reservedSMEM_tcgen05_partition:
	.zero		32
.L_0:


//--------------------- .nv.global                --------------------------
	.section	.nv.global,"aw",@nobits
.nv.global:
	.type		_ZN39_INTERNAL_01f6005b_4_k_cu_89cd06a9_71674cute1_E,@object
	.size		_ZN39_INTERNAL_01f6005b_4_k_cu_89cd06a9_71674cute1_E,(_ZN39_INTERNAL_01f6005b_4_k_cu_89cd06a9_71674cuda3std3__45__cpo6cbeginE - _ZN39_INTERNAL_01f6005b_4_k_cu_89cd06a9_71674cute1_E)
_ZN39_INTERNAL_01f6005b_4_k_cu_89cd06a9_71674cute1_E:
	.zero		1
	.type		_ZN39_INTERNAL_01f6005b_4_k_cu_89cd06a9_71674cuda3std3__45__cpo6cbeginE,@object
	.size		_ZN39_INTERNAL_01f6005b_4_k_cu_89cd06a9_71674cuda3std3__45__cpo6cbeginE,(_ZN39_INTERNAL_01f6005b_4_k_cu_89cd06a9_71674cuda3std3__48in_placeE - _ZN39_INTERNAL_01f6005b_4_k_cu_89cd06a9_71674cuda3std3__45__cpo6cbeginE)
_ZN39_INTERNAL_01f6005b_4_k_cu_89cd06a9_71674cuda3std3__45__cpo6cbeginE:
	.zero		1
	.type		_ZN39_INTERNAL_01f6005b_4_k_cu_89cd06a9_71674cuda3std3__48in_placeE,@object
	.size		_ZN39_INTERNAL_01f6005b_4_k_cu_89cd06a9_71674cuda3std3__48in_placeE,(_ZN39_INTERNAL_01f6005b_4_k_cu_89cd06a9_71674cuda3std6ranges3__45__cpo9iter_moveE - _ZN39_INTERNAL_01f6005b_4_k_cu_89cd06a9_71674cuda3std3__48in_placeE)
_ZN39_INTERNAL_01f6005b_4_k_cu_89cd06a9_71674cuda3std3__48in_placeE:
	.zero		1
	.type		_ZN39_INTERNAL_01f6005b_4_k_cu_89cd06a9_71674cuda3std6ranges3__45__cpo9iter_moveE,@object
	.size		_ZN39_INTERNAL_01f6005b_4_k_cu_89cd06a9_71674cuda3std6ranges3__45__cpo9iter_moveE,(_ZN39_INTERNAL_01f6005b_4_k_cu_89cd06a9_71674cuda3std3__45__cpo5beginE - _ZN39_INTERNAL_01f6005b_4_k_cu_89cd06a9_71674cuda3std6ranges3__45__cpo9iter_moveE)
_ZN39_INTERNAL_01f6005b_4_k_cu_89cd06a9_71674cuda3std6ranges3__45__cpo9iter_moveE:
	.zero		1
	.type		_ZN39_INTERNAL_01f6005b_4_k_cu_89cd06a9_71674cuda3std3__45__cpo5beginE,@object
	.size		_ZN39_INTERNAL_01f6005b_4_k_cu_89cd06a9_71674cuda3std3__45__cpo5beginE,(_ZN39_INTERNAL_01f6005b_4_k_cu_89cd06a9_71674cuda3std3__441_GLOBAL__N__01f6005b_4_k_cu_89cd06a9_71676ignoreE - _ZN39_INTERNAL_01f6005b_4_k_cu_89cd06a9_71674cuda3std3__45__cpo5beginE)
_ZN39_INTERNAL_01f6005b_4_k_cu_89cd06a9_71674cuda3std3__45__cpo5beginE:
	.zero		1
	.type		_ZN39_INTERNAL_01f6005b_4_k_cu_89cd06a9_71674cuda3std3__441_GLOBAL__N__01f6005b_4_k_cu_89cd06a9_71676ignoreE,@object
	.size		_ZN39_INTERNAL_01f6005b_4_k_cu_89cd06a9_71674cuda3std3__441_GLOBAL__N__01f6005b_4_k_cu_89cd06a9_71676ignoreE,(_ZN39_INTERNAL_01f6005b_4_k_cu_89cd06a9_71674cute7productE - _ZN39_INTERNAL_01f6005b_4_k_cu_89cd06a9_71674cuda3std3__441_GLOBAL__N__01f6005b_4_k_cu_89cd06a9_71676ignoreE)
_ZN39_INTERNAL_01f6005b_4_k_cu_89cd06a9_71674cuda3std3__441_GLOBAL__N__01f6005b_4_k_cu_89cd06a9_71676ignoreE:
	.zero		1
	.type		_ZN39_INTERNAL_01f6005b_4_k_cu_89cd06a9_71674cute7productE,@object
	.size		_ZN39_INTERNAL_01f6005b_4_k_cu_89cd06a9_71674cute7productE,(_ZN39_INTERNAL_01f6005b_4_k_cu_89cd06a9_71674cuda3std3__45__cpo3endE - _ZN39_INTERNAL_01f6005b_4_k_cu_89cd06a9_71674cute7productE)
_ZN39_INTERNAL_01f6005b_4_k_cu_89cd06a9_71674cute7productE:
	.zero		1
	.type		_ZN39_INTERNAL_01f6005b_4_k_cu_89cd06a9_71674cuda3std3__45__cpo3endE,@object
	.size		_ZN39_INTERNAL_01f6005b_4_k_cu_89cd06a9_71674cuda3std3__45__cpo3endE,(_ZN39_INTERNAL_01f6005b_4_k_cu_89cd06a9_71674cuda3std3__419piecewise_constructE - _ZN39_INTERNAL_01f6005b_4_k_cu_89cd06a9_71674cuda3std3__45__cpo3endE)
_ZN39_INTERNAL_01f6005b_4_k_cu_89cd06a9_71674cuda3std3__45__cpo3endE:
	.zero		1
	.type		_ZN39_INTERNAL_01f6005b_4_k_cu_89cd06a9_71674cuda3std3__419piecewise_constructE,@object
	.size		_ZN39_INTERNAL_01f6005b_4_k_cu_89cd06a9_71674cuda3std3__419piecewise_constructE,(_ZN39_INTERNAL_01f6005b_4_k_cu_89cd06a9_71674cuda3std3__45__cpo4cendE - _ZN39_INTERNAL_01f6005b_4_k_cu_89cd06a9_71674cuda3std3__419piecewise_constructE)
_ZN39_INTERNAL_01f6005b_4_k_cu_89cd06a9_71674cuda3std3__419piecewise_constructE:
	.zero		1
	.type		_ZN39_INTERNAL_01f6005b_4_k_cu_89cd06a9_71674cuda3std3__45__cpo4cendE,@object
	.size		_ZN39_INTERNAL_01f6005b_4_k_cu_89cd06a9_71674cuda3std3__45__cpo4cendE,(_ZN39_INTERNAL_01f6005b_4_k_cu_89cd06a9_71674cuda3std6ranges3__45__cpo4swapE - _ZN39_INTERNAL_01f6005b_4_k_cu_89cd06a9_71674cuda3std3__45__cpo4cendE)
_ZN39_INTERNAL_01f6005b_4_k_cu_89cd06a9_71674cuda3std3__45__cpo4cendE:
	.zero		1
	.type		_ZN39_INTERNAL_01f6005b_4_k_cu_89cd06a9_71674cuda3std6ranges3__45__cpo4swapE,@object
	.size		_ZN39_INTERNAL_01f6005b_4_k_cu_89cd06a9_71674cuda3std6ranges3__45__cpo4swapE,(.L_10 - _ZN39_INTERNAL_01f6005b_4_k_cu_89cd06a9_71674cuda3std6ranges3__45__cpo4swapE)
_ZN39_INTERNAL_01f6005b_4_k_cu_89cd06a9_71674cuda3std6ranges3__45__cpo4swapE:
	.zero		1
.L_10:


//--------------------- .nv.constant0._ZN7cutlass13device_kernelINS_4gemm6kernel13GemmUniversalIN4cute5tupleIJiiiiEEENS1_10collective13CollectiveMmaINS1_35MainloopSm100TmaUmmaWarpSpecializedILi3ELi2ELi4ENS5_IJNS4_1CILi2EEENSA_ILi1EEESC_EEEEENS5_IJNSA_ILi64EEENSA_ILi128EEESG_EEENS_6half_tENS5_IJlSC_lEEESI_SJ_NS4_8TiledMMAINS4_8MMA_AtomIJNS4_20SM100_MMA_F16BF16_SSISI_SI_fLi64ELi128ELNS4_4UMMA5MajorE0ELSO_0ELNSN_7ScaleInE0ELSP_0EEEEEENS4_6LayoutINS5_IJSC_SC_SC_EEENS5_IJNSA_ILi0EEESU_SU_EEEEENS5_IJNS4_10UnderscoreESX_SX_EEEEENS4_13SM90_TMA_LOADENS4_14ComposedLayoutINS4_7SwizzleILi3ELi4ELi3EEENS4_18smem_ptr_flag_bitsILi16EEENSS_INS5_IJNSA_ILi8EEESF_EEENS5_IJSF_SC_EEEEEEEvNS4_8identityENS4_23SM90_TMA_LOAD_MULTICASTES1A_vS1B_EENS_8epilogue10collective18CollectiveEpilogueINS1E_23Sm100TmaWarpSpecializedILi4ELi2ELi16ELb1ELb0EEEJSH_NS5_IJNSS_ISF_SC_EENSS_INSA_ILi32EEESC_EEEEESI_SJ_SI_SJ_NS1E_6fusion15FusionCallbacksIS1I_NS1N_17LinearCombinationISI_fSI_fLNS_15FloatRoundStyleE2EEESH_S1M_JEEENS4_5SM1004TMEM4LOAD26SM100_TMEM_LOAD_16dp256b4xES10_NS11_INS12_ILi2ELi4ELi3EEES15_NSS_INS5_IJS16_S1K_EEENS5_IJS1K_SC_EEEEEEENS4_17SM75_U32x4_LDSM_NENS4_14SM90_TMA_STOREES21_NS4_17SM90_U32x4_STSM_NENS4_39AutoVectorizingCopyWithAssumedAlignmentILi128EEEEEEvvEEEEvNT_6ParamsE --------------------------
	.section	.nv.constant0._ZN7cutlass13device_kernelINS_4gemm6kernel13GemmUniversalIN4cute5tupleIJiiiiEEENS1_10collective13CollectiveMmaINS1_35MainloopSm100TmaUmmaWarpSpecializedILi3ELi2ELi4ENS5_IJNS4_1CILi2EEENSA_ILi1EEESC_EEEEENS5_IJNSA_ILi64EEENSA_ILi128EEESG_EEENS_6half_tENS5_IJlSC_lEEESI_SJ_NS4_8TiledMMAINS4_8MMA_AtomIJNS4_20SM100_MMA_F16BF16_SSISI_SI_fLi64ELi128ELNS4_4UMMA5MajorE0ELSO_0ELNSN_7ScaleInE0ELSP_0EEEEEENS4_6LayoutINS5_IJSC_SC_SC_EEENS5_IJNSA_ILi0EEESU_SU_EEEEENS5_IJNS4_10UnderscoreESX_SX_EEEEENS4_13SM90_TMA_LOADENS4_14ComposedLayoutINS4_7SwizzleILi3ELi4ELi3EEENS4_18smem_ptr_flag_bitsILi16EEENSS_INS5_IJNSA_ILi8EEESF_EEENS5_IJSF_SC_EEEEEEEvNS4_8identityENS4_23SM90_TMA_LOAD_MULTICASTES1A_vS1B_EENS_8epilogue10collective18CollectiveEpilogueINS1E_23Sm100TmaWarpSpecializedILi4ELi2ELi16ELb1ELb0EEEJSH_NS5_IJNSS_ISF_SC_EENSS_INSA_ILi32EEESC_EEEEESI_SJ_SI_SJ_NS1E_6fusion15FusionCallbacksIS1I_NS1N_17LinearCombinationISI_fSI_fLNS_15FloatRoundStyleE2EEESH_S1M_JEEENS4_5SM1004TMEM4LOAD26SM100_TMEM_LOAD_16dp256b4xES10_NS11_INS12_ILi2ELi4ELi3EEES15_NSS_INS5_IJS16_S1K_EEENS5_IJS1K_SC_EEEEEEENS4_17SM75_U32x4_LDSM_NENS4_14SM90_TMA_STOREES21_NS4_17SM90_U32x4_STSM_NENS4_39AutoVectorizingCopyWithAssumedAlignmentILi128EEEEEEvvEEEEvNT_6ParamsE,"a",@progbits
	.sectionflags	@""
	.align	4
.nv.constant0._ZN7cutlass13device_kernelINS_4gemm6kernel13GemmUniversalIN4cute5tupleIJiiiiEEENS1_10collective13CollectiveMmaINS1_35MainloopSm100TmaUmmaWarpSpecializedILi3ELi2ELi4ENS5_IJNS4_1CILi2EEENSA_ILi1EEESC_EEEEENS5_IJNSA_ILi64EEENSA_ILi128EEESG_EEENS_6half_tENS5_IJlSC_lEEESI_SJ_NS4_8TiledMMAINS4_8MMA_AtomIJNS4_20SM100_MMA_F16BF16_SSISI_SI_fLi64ELi128ELNS4_4UMMA5MajorE0ELSO_0ELNSN_7ScaleInE0ELSP_0EEEEEENS4_6LayoutINS5_IJSC_SC_SC_EEENS5_IJNSA_ILi0EEESU_SU_EEEEENS5_IJNS4_10UnderscoreESX_SX_EEEEENS4_13SM90_TMA_LOADENS4_14ComposedLayoutINS4_7SwizzleILi3ELi4ELi3EEENS4_18smem_ptr_flag_bitsILi16EEENSS_INS5_IJNSA_ILi8EEESF_EEENS5_IJSF_SC_EEEEEEEvNS4_8identityENS4_23SM90_TMA_LOAD_MULTICASTES1A_vS1B_EENS_8epilogue10collective18CollectiveEpilogueINS1E_23Sm100TmaWarpSpecializedILi4ELi2ELi16ELb1ELb0EEEJSH_NS5_IJNSS_ISF_SC_EENSS_INSA_ILi32EEESC_EEEEESI_SJ_SI_SJ_NS1E_6fusion15FusionCallbacksIS1I_NS1N_17LinearCombinationISI_fSI_fLNS_15FloatRoundStyleE2EEESH_S1M_JEEENS4_5SM1004TMEM4LOAD26SM100_TMEM_LOAD_16dp256b4xES10_NS11_INS12_ILi2ELi4ELi3EEES15_NSS_INS5_IJS16_S1K_EEENS5_IJS1K_SC_EEEEEEENS4_17SM75_U32x4_LDSM_NENS4_14SM90_TMA_STOREES21_NS4_17SM90_U32x4_STSM_NENS4_39AutoVectorizingCopyWithAssumedAlignmentILi128EEEEEEvvEEEEvNT_6ParamsE:
	.zero		2944


//--------------------- SYMBOLS --------------------------

	.type		.nv.reservedSmem.offset0,@object
	.size		.nv.reservedSmem.offset0,0x4
	.type		.nv.reservedSmem.cap,@object
	.size		.nv.reservedSmem.cap,0x4
	.type		__assertfail,@function
